//
// Generated by NVIDIA NVVM Compiler
//
// Compiler Build ID: CL-36424714
// Cuda compilation tools, release 13.0, V13.0.88
// Based on NVVM 20.0.0
//

.version 9.0
.target sm_100
.address_size 64

	// .globl	_Z2bsiPdS_idddd

.visible .entry _Z2bsiPdS_idddd(
	.param .u32 _Z2bsiPdS_idddd_param_0,
	.param .u64 .ptr .align 1 _Z2bsiPdS_idddd_param_1,
	.param .u64 .ptr .align 1 _Z2bsiPdS_idddd_param_2,
	.param .u32 _Z2bsiPdS_idddd_param_3,
	.param .f64 _Z2bsiPdS_idddd_param_4,
	.param .f64 _Z2bsiPdS_idddd_param_5,
	.param .f64 _Z2bsiPdS_idddd_param_6,
	.param .f64 _Z2bsiPdS_idddd_param_7
)
{
	.reg .pred 	%p<19>;
	.reg .b32 	%r<88>;
	.reg .b32 	%f<7>;
	.reg .b64 	%rd<11>;
	.reg .b64 	%fd<168>;

	ld.param.u32 	%r23, [_Z2bsiPdS_idddd_param_3];
	ld.param.f64 	%fd31, [_Z2bsiPdS_idddd_param_4];
	ld.param.f64 	%fd32, [_Z2bsiPdS_idddd_param_5];
	ld.param.f64 	%fd33, [_Z2bsiPdS_idddd_param_6];
	ld.param.f64 	%fd30, [_Z2bsiPdS_idddd_param_7];
	rsqrt.approx.f64 	%fd34, %fd33;
	rcp.rn.f64 	%fd35, %fd34;
	mov.u32 	%r25, %ctaid.x;
	mov.u32 	%r26, %ntid.x;
	mov.u32 	%r27, %tid.x;
	mad.lo.s32 	%r1, %r25, %r26, %r27;
	mov.b32 	%r28, 1127219200;
	mov.b32 	%r29, -2147483648;
	mov.b64 	%fd1, {%r29, %r28};
	mul.f64 	%fd36, %fd32, 0d3FE0000000000000;
	fma.rn.f64 	%fd37, %fd32, %fd36, %fd31;
	mul.f64 	%fd2, %fd33, %fd37;
	mul.f64 	%fd3, %fd32, %fd35;
	neg.f64 	%fd38, %fd31;
	mul.f64 	%fd39, %fd33, %fd38;
	fma.rn.f64 	%fd40, %fd39, 0d3FF71547652B82FE, 0d4338000000000000;
	{
	.reg .b32 %temp; 
	mov.b64 	{%r30, %temp}, %fd40;
	}
	mov.f64 	%fd41, 0dC338000000000000;
	add.rn.f64 	%fd42, %fd40, %fd41;
	fma.rn.f64 	%fd43, %fd42, 0dBFE62E42FEFA39EF, %fd39;
	fma.rn.f64 	%fd44, %fd42, 0dBC7ABC9E3B39803F, %fd43;
	fma.rn.f64 	%fd45, %fd44, 0d3E5ADE1569CE2BDF, 0d3E928AF3FCA213EA;
	fma.rn.f64 	%fd46, %fd45, %fd44, 0d3EC71DEE62401315;
	fma.rn.f64 	%fd47, %fd46, %fd44, 0d3EFA01997C89EB71;
	fma.rn.f64 	%fd48, %fd47, %fd44, 0d3F2A01A014761F65;
	fma.rn.f64 	%fd49, %fd48, %fd44, 0d3F56C16C1852B7AF;
	fma.rn.f64 	%fd50, %fd49, %fd44, 0d3F81111111122322;
	fma.rn.f64 	%fd51, %fd50, %fd44, 0d3FA55555555502A1;
	fma.rn.f64 	%fd52, %fd51, %fd44, 0d3FC5555555555511;
	fma.rn.f64 	%fd53, %fd52, %fd44, 0d3FE000000000000B;
	fma.rn.f64 	%fd54, %fd53, %fd44, 0d3FF0000000000000;
	fma.rn.f64 	%fd55, %fd54, %fd44, 0d3FF0000000000000;
	{
	.reg .b32 %temp; 
	mov.b64 	{%r31, %temp}, %fd55;
	}
	{
	.reg .b32 %temp; 
	mov.b64 	{%temp, %r32}, %fd55;
	}
	shl.b32 	%r33, %r30, 20;
	add.s32 	%r34, %r33, %r32;
	mov.b64 	%fd56, {%r31, %r34};
	{
	.reg .b32 %temp; 
	mov.b64 	{%temp, %r35}, %fd39;
	}
	mov.b32 	%f3, %r35;
	abs.f32 	%f4, %f3;
	setp.lt.f32 	%p1, %f4, 0f4086232B;
	setp.lt.f64 	%p2, %fd39, 0d0000000000000000;
	add.f64 	%fd57, %fd39, 0d7FF0000000000000;
	selp.f64 	%fd58, 0d0000000000000000, %fd57, %p2;
	setp.geu.f32 	%p3, %f4, 0f40874800;
	shr.u32 	%r36, %r30, 31;
	add.s32 	%r37, %r30, %r36;
	shr.s32 	%r38, %r37, 1;
	shl.b32 	%r39, %r38, 20;
	add.s32 	%r40, %r32, %r39;
	mov.b64 	%fd59, {%r31, %r40};
	sub.s32 	%r41, %r30, %r38;
	shl.b32 	%r42, %r41, 20;
	add.s32 	%r43, %r42, 1072693248;
	mov.b32 	%r82, 0;
	mov.b64 	%fd60, {%r82, %r43};
	mul.f64 	%fd61, %fd60, %fd59;
	mov.u32 	%r44, %nctaid.x;
	mul.lo.s32 	%r2, %r26, %r44;
	selp.f64 	%fd62, %fd58, %fd61, %p3;
	selp.f64 	%fd63, %fd56, %fd62, %p1;
	mul.f64 	%fd4, %fd30, %fd63;
$L__BB0_1:
	setp.ge.s32 	%p4, %r1, %r23;
	@%p4 bra 	$L__BB0_17;
	mov.u32 	%r83, %r1;
$L__BB0_3:
	ld.param.u64 	%rd10, [_Z2bsiPdS_idddd_param_2];
	cvta.to.global.u64 	%rd3, %rd10;
	mul.wide.s32 	%rd4, %r83, 8;
	add.s64 	%rd5, %rd3, %rd4;
	ld.global.f64 	%fd5, [%rd5];
	div.rn.f64 	%fd163, %fd5, %fd30;
	{
	.reg .b32 %temp; 
	mov.b64 	{%temp, %r84}, %fd163;
	}
	{
	.reg .b32 %temp; 
	mov.b64 	{%r85, %temp}, %fd163;
	}
	setp.gt.s32 	%p5, %r84, 1048575;
	mov.b32 	%r86, -1023;
	@%p5 bra 	$L__BB0_5;
	mul.f64 	%fd163, %fd163, 0d4350000000000000;
	{
	.reg .b32 %temp; 
	mov.b64 	{%temp, %r84}, %fd163;
	}
	{
	.reg .b32 %temp; 
	mov.b64 	{%r85, %temp}, %fd163;
	}
	mov.b32 	%r86, -1077;
$L__BB0_5:
	add.s32 	%r47, %r84, -1;
	setp.gt.u32 	%p6, %r47, 2146435070;
	@%p6 bra 	$L__BB0_9;
	shr.u32 	%r50, %r84, 20;
	add.s32 	%r87, %r86, %r50;
	and.b32  	%r51, %r84, 1048575;
	or.b32  	%r52, %r51, 1072693248;
	mov.b64 	%fd164, {%r85, %r52};
	setp.lt.u32 	%p8, %r52, 1073127583;
	@%p8 bra 	$L__BB0_8;
	{
	.reg .b32 %temp; 
	mov.b64 	{%r53, %temp}, %fd164;
	}
	{
	.reg .b32 %temp; 
	mov.b64 	{%temp, %r54}, %fd164;
	}
	add.s32 	%r55, %r54, -1048576;
	mov.b64 	%fd164, {%r53, %r55};
	add.s32 	%r87, %r87, 1;
$L__BB0_8:
	add.f64 	%fd65, %fd164, 0dBFF0000000000000;
	add.f64 	%fd66, %fd164, 0d3FF0000000000000;
	rcp.approx.ftz.f64 	%fd67, %fd66;
	neg.f64 	%fd68, %fd66;
	fma.rn.f64 	%fd69, %fd68, %fd67, 0d3FF0000000000000;
	fma.rn.f64 	%fd70, %fd69, %fd69, %fd69;
	fma.rn.f64 	%fd71, %fd70, %fd67, %fd67;
	mul.f64 	%fd72, %fd65, %fd71;
	fma.rn.f64 	%fd73, %fd65, %fd71, %fd72;
	mul.f64 	%fd74, %fd73, %fd73;
	fma.rn.f64 	%fd75, %fd74, 0d3EB1380B3AE80F1E, 0d3ED0EE258B7A8B04;
	fma.rn.f64 	%fd76, %fd75, %fd74, 0d3EF3B2669F02676F;
	fma.rn.f64 	%fd77, %fd76, %fd74, 0d3F1745CBA9AB0956;
	fma.rn.f64 	%fd78, %fd77, %fd74, 0d3F3C71C72D1B5154;
	fma.rn.f64 	%fd79, %fd78, %fd74, 0d3F624924923BE72D;
	fma.rn.f64 	%fd80, %fd79, %fd74, 0d3F8999999999A3C4;
	fma.rn.f64 	%fd81, %fd80, %fd74, 0d3FB5555555555554;
	sub.f64 	%fd82, %fd65, %fd73;
	add.f64 	%fd83, %fd82, %fd82;
	neg.f64 	%fd84, %fd73;
	fma.rn.f64 	%fd85, %fd84, %fd65, %fd83;
	mul.f64 	%fd86, %fd71, %fd85;
	mul.f64 	%fd87, %fd74, %fd81;
	fma.rn.f64 	%fd88, %fd87, %fd73, %fd86;
	xor.b32  	%r56, %r87, -2147483648;
	mov.b32 	%r57, 1127219200;
	mov.b64 	%fd89, {%r56, %r57};
	sub.f64 	%fd90, %fd89, %fd1;
	fma.rn.f64 	%fd91, %fd90, 0d3FE62E42FEFA39EF, %fd73;
	fma.rn.f64 	%fd92, %fd90, 0dBFE62E42FEFA39EF, %fd91;
	sub.f64 	%fd93, %fd92, %fd73;
	sub.f64 	%fd94, %fd88, %fd93;
	fma.rn.f64 	%fd95, %fd90, 0d3C7ABC9E3B39803F, %fd94;
	add.f64 	%fd165, %fd91, %fd95;
	bra.uni 	$L__BB0_10;
$L__BB0_9:
	fma.rn.f64 	%fd64, %fd163, 0d7FF0000000000000, 0d7FF0000000000000;
	{
	.reg .b32 %temp; 
	mov.b64 	{%temp, %r48}, %fd163;
	}
	and.b32  	%r49, %r48, 2147483647;
	setp.eq.s32 	%p7, %r49, 0;
	selp.f64 	%fd165, 0dFFF0000000000000, %fd64, %p7;
$L__BB0_10:
	add.f64 	%fd96, %fd2, %fd165;
	div.rn.f64 	%fd15, %fd96, %fd3;
	sub.f64 	%fd16, %fd15, %fd3;
	abs.f64 	%fd97, %fd15;
	fma.rn.f64 	%fd17, %fd97, 0d3FCDA6711871100E, 0d3FF0000000000000;
	mul.f64 	%fd98, %fd15, 0dBFE0000000000000;
	mul.f64 	%fd18, %fd15, %fd98;
	fma.rn.f64 	%fd99, %fd18, 0d3FF71547652B82FE, 0d4338000000000000;
	{
	.reg .b32 %temp; 
	mov.b64 	{%r15, %temp}, %fd99;
	}
	mov.f64 	%fd100, 0dC338000000000000;
	add.rn.f64 	%fd101, %fd99, %fd100;
	fma.rn.f64 	%fd102, %fd101, 0dBFE62E42FEFA39EF, %fd18;
	fma.rn.f64 	%fd103, %fd101, 0dBC7ABC9E3B39803F, %fd102;
	fma.rn.f64 	%fd104, %fd103, 0d3E5ADE1569CE2BDF, 0d3E928AF3FCA213EA;
	fma.rn.f64 	%fd105, %fd104, %fd103, 0d3EC71DEE62401315;
	fma.rn.f64 	%fd106, %fd105, %fd103, 0d3EFA01997C89EB71;
	fma.rn.f64 	%fd107, %fd106, %fd103, 0d3F2A01A014761F65;
	fma.rn.f64 	%fd108, %fd107, %fd103, 0d3F56C16C1852B7AF;
	fma.rn.f64 	%fd109, %fd108, %fd103, 0d3F81111111122322;
	fma.rn.f64 	%fd110, %fd109, %fd103, 0d3FA55555555502A1;
	fma.rn.f64 	%fd111, %fd110, %fd103, 0d3FC5555555555511;
	fma.rn.f64 	%fd112, %fd111, %fd103, 0d3FE000000000000B;
	fma.rn.f64 	%fd113, %fd112, %fd103, 0d3FF0000000000000;
	fma.rn.f64 	%fd114, %fd113, %fd103, 0d3FF0000000000000;
	{
	.reg .b32 %temp; 
	mov.b64 	{%r16, %temp}, %fd114;
	}
	{
	.reg .b32 %temp; 
	mov.b64 	{%temp, %r17}, %fd114;
	}
	shl.b32 	%r58, %r15, 20;
	add.s32 	%r59, %r58, %r17;
	mov.b64 	%fd166, {%r16, %r59};
	{
	.reg .b32 %temp; 
	mov.b64 	{%temp, %r60}, %fd18;
	}
	mov.b32 	%f5, %r60;
	abs.f32 	%f1, %f5;
	setp.lt.f32 	%p9, %f1, 0f4086232B;
	@%p9 bra 	$L__BB0_13;
	setp.lt.f64 	%p10, %fd18, 0d0000000000000000;
	add.f64 	%fd115, %fd18, 0d7FF0000000000000;
	selp.f64 	%fd166, 0d0000000000000000, %fd115, %p10;
	setp.geu.f32 	%p11, %f1, 0f40874800;
	@%p11 bra 	$L__BB0_13;
	shr.u32 	%r61, %r15, 31;
	add.s32 	%r62, %r15, %r61;
	shr.s32 	%r63, %r62, 1;
	shl.b32 	%r64, %r63, 20;
	add.s32 	%r65, %r17, %r64;
	mov.b64 	%fd116, {%r16, %r65};
	sub.s32 	%r66, %r15, %r63;
	shl.b32 	%r67, %r66, 20;
	add.s32 	%r68, %r67, 1072693248;
	mov.b32 	%r69, 0;
	mov.b64 	%fd117, {%r69, %r68};
	mul.f64 	%fd166, %fd117, %fd116;
$L__BB0_13:
	rcp.rn.f64 	%fd118, %fd17;
	mul.f64 	%fd119, %fd166, 0d3FD9884540000000;
	fma.rn.f64 	%fd120, %fd118, 0d3FF548CDE0000000, 0dBFFD23DD40000000;
	fma.rn.f64 	%fd121, %fd118, %fd120, 0d3FFC80EF00000000;
	fma.rn.f64 	%fd122, %fd118, %fd121, 0dBFD6D1F0E0000000;
	fma.rn.f64 	%fd123, %fd118, %fd122, 0d3FD470BF40000000;
	mul.f64 	%fd124, %fd118, %fd123;
	mul.f64 	%fd125, %fd124, %fd119;
	setp.gt.f64 	%p12, %fd15, 0d0000000000000000;
	mov.f64 	%fd126, 0d3FF0000000000000;
	sub.f64 	%fd127, %fd126, %fd125;
	selp.f64 	%fd23, %fd127, %fd125, %p12;
	abs.f64 	%fd128, %fd16;
	fma.rn.f64 	%fd24, %fd128, 0d3FCDA6711871100E, 0d3FF0000000000000;
	mul.f64 	%fd129, %fd16, 0dBFE0000000000000;
	mul.f64 	%fd25, %fd16, %fd129;
	fma.rn.f64 	%fd130, %fd25, 0d3FF71547652B82FE, 0d4338000000000000;
	{
	.reg .b32 %temp; 
	mov.b64 	{%r18, %temp}, %fd130;
	}
	mov.f64 	%fd131, 0dC338000000000000;
	add.rn.f64 	%fd132, %fd130, %fd131;
	fma.rn.f64 	%fd133, %fd132, 0dBFE62E42FEFA39EF, %fd25;
	fma.rn.f64 	%fd134, %fd132, 0dBC7ABC9E3B39803F, %fd133;
	fma.rn.f64 	%fd135, %fd134, 0d3E5ADE1569CE2BDF, 0d3E928AF3FCA213EA;
	fma.rn.f64 	%fd136, %fd135, %fd134, 0d3EC71DEE62401315;
	fma.rn.f64 	%fd137, %fd136, %fd134, 0d3EFA01997C89EB71;
	fma.rn.f64 	%fd138, %fd137, %fd134, 0d3F2A01A014761F65;
	fma.rn.f64 	%fd139, %fd138, %fd134, 0d3F56C16C1852B7AF;
	fma.rn.f64 	%fd140, %fd139, %fd134, 0d3F81111111122322;
	fma.rn.f64 	%fd141, %fd140, %fd134, 0d3FA55555555502A1;
	fma.rn.f64 	%fd142, %fd141, %fd134, 0d3FC5555555555511;
	fma.rn.f64 	%fd143, %fd142, %fd134, 0d3FE000000000000B;
	fma.rn.f64 	%fd144, %fd143, %fd134, 0d3FF0000000000000;
	fma.rn.f64 	%fd145, %fd144, %fd134, 0d3FF0000000000000;
	{
	.reg .b32 %temp; 
	mov.b64 	{%r19, %temp}, %fd145;
	}
	{
	.reg .b32 %temp; 
	mov.b64 	{%temp, %r20}, %fd145;
	}
	shl.b32 	%r70, %r18, 20;
	add.s32 	%r71, %r70, %r20;
	mov.b64 	%fd167, {%r19, %r71};
	{
	.reg .b32 %temp; 
	mov.b64 	{%temp, %r72}, %fd25;
	}
	mov.b32 	%f6, %r72;
	abs.f32 	%f2, %f6;
	setp.lt.f32 	%p13, %f2, 0f4086232B;
	@%p13 bra 	$L__BB0_16;
	setp.lt.f64 	%p14, %fd25, 0d0000000000000000;
	add.f64 	%fd146, %fd25, 0d7FF0000000000000;
	selp.f64 	%fd167, 0d0000000000000000, %fd146, %p14;
	setp.geu.f32 	%p15, %f2, 0f40874800;
	@%p15 bra 	$L__BB0_16;
	shr.u32 	%r73, %r18, 31;
	add.s32 	%r74, %r18, %r73;
	shr.s32 	%r75, %r74, 1;
	shl.b32 	%r76, %r75, 20;
	add.s32 	%r77, %r20, %r76;
	mov.b64 	%fd147, {%r19, %r77};
	sub.s32 	%r78, %r18, %r75;
	shl.b32 	%r79, %r78, 20;
	add.s32 	%r80, %r79, 1072693248;
	mov.b32 	%r81, 0;
	mov.b64 	%fd148, {%r81, %r80};
	mul.f64 	%fd167, %fd148, %fd147;
$L__BB0_16:
	ld.param.u64 	%rd9, [_Z2bsiPdS_idddd_param_1];
	rcp.rn.f64 	%fd149, %fd24;
	mul.f64 	%fd150, %fd167, 0d3FD9884540000000;
	fma.rn.f64 	%fd151, %fd149, 0d3FF548CDE0000000, 0dBFFD23DD40000000;
	fma.rn.f64 	%fd152, %fd149, %fd151, 0d3FFC80EF00000000;
	fma.rn.f64 	%fd153, %fd149, %fd152, 0dBFD6D1F0E0000000;
	fma.rn.f64 	%fd154, %fd149, %fd153, 0d3FD470BF40000000;
	mul.f64 	%fd155, %fd149, %fd154;
	mul.f64 	%fd156, %fd155, %fd150;
	setp.gt.f64 	%p16, %fd16, 0d0000000000000000;
	mov.f64 	%fd157, 0d3FF0000000000000;
	sub.f64 	%fd158, %fd157, %fd156;
	selp.f64 	%fd159, %fd158, %fd156, %p16;
	mul.f64 	%fd160, %fd5, %fd23;
	mul.f64 	%fd161, %fd159, %fd4;
	sub.f64 	%fd162, %fd160, %fd161;
	cvta.to.global.u64 	%rd6, %rd9;
	mul.wide.s32 	%rd7, %r83, 8;
	add.s64 	%rd8, %rd6, %rd7;
	st.global.f64 	[%rd8], %fd162;
	add.s32 	%r83, %r83, %r2;
	setp.lt.s32 	%p17, %r83, %r23;
	@%p17 bra 	$L__BB0_3;
$L__BB0_17:
	add.s32 	%r82, %r82, 1;
	setp.ne.s32 	%p18, %r82, 10;
	@%p18 bra 	$L__BB0_1;
	ret;

}


// ===== COMPILED SASS (sm_100) =====

	.target	sm_100

	.elftype	@"ET_EXEC"


//--------------------- .note.nv.tkinfo           --------------------------
	.section	.note.nv.tkinfo,"",@"SHT_NOTE"
	.sectionflags	@"SHF_NOTE_NV_TKINFO"
	.tkinfo
        /*0018*/ 	.word	0x00000002
        /*0030*/ 	.string	""
        /*0030*/ 	.string	"ptxas"
        /*0030*/ 	.string	"Cuda compilation tools, release 13.0, V13.0.88"
        /*0030*/ 	.string	"Build cuda_13.0.r13.0/compiler.36424714_0"
        /*0030*/ 	.string	"-arch sm_100 -m 64 "



//--------------------- .note.nv.cuinfo           --------------------------
	.section	.note.nv.cuinfo,"",@"SHT_NOTE"
	.sectionflags	@"SHF_NOTE_NV_CUINFO"
        /*0018*/ 	.short	0x0002
        /*001a*/ 	.short	0x0064
        /*001c*/ 	.short	0x0082
	.zero		2


//--------------------- .nv.info                  --------------------------
	.section	.nv.info,"",@"SHT_CUDA_INFO"
	.align	4


	//----- nvinfo : EIATTR_REGCOUNT
	.align		4
        /*0000*/ 	.byte	0x04, 0x2f
        /*0002*/ 	.short	(.L_1 - .L_0)
	.align		4
.L_0:
        /*0004*/ 	.word	index@(_Z2bsiPdS_idddd)
        /*0008*/ 	.word	0x00000020


	//----- nvinfo : EIATTR_FRAME_SIZE
	.align		4
.L_1:
        /*000c*/ 	.byte	0x04, 0x11
        /*000e*/ 	.short	(.L_3 - .L_2)
	.align		4
.L_2:
        /*0010*/ 	.word	index@($__internal_2_$__cuda_sm20_drsqrt_f64_slowpath_v2)
        /*0014*/ 	.word	0x00000000


	//----- nvinfo : EIATTR_FRAME_SIZE
	.align		4
.L_3:
        /*0018*/ 	.byte	0x04, 0x11
        /*001a*/ 	.short	(.L_5 - .L_4)
	.align		4
.L_4:
        /*001c*/ 	.word	index@($__internal_1_$__cuda_sm20_div_rn_f64_full)
        /*0020*/ 	.word	0x00000000


	//----- nvinfo : EIATTR_FRAME_SIZE
	.align		4
.L_5:
        /*0024*/ 	.byte	0x04, 0x11
        /*0026*/ 	.short	(.L_7 - .L_6)
	.align		4
.L_6:
        /*0028*/ 	.word	index@($__internal_0_$__cuda_sm20_dblrcp_rn_slowpath_v3)
        /*002c*/ 	.word	0x00000000


	//----- nvinfo : EIATTR_FRAME_SIZE
	.align		4
.L_7:
        /*0030*/ 	.byte	0x04, 0x11
        /*0032*/ 	.short	(.L_9 - .L_8)
	.align		4
.L_8:
        /*0034*/ 	.word	index@(_Z2bsiPdS_idddd)
        /*0038*/ 	.word	0x00000000


	//----- nvinfo : EIATTR_MIN_STACK_SIZE
	.align		4
.L_9:
        /*003c*/ 	.byte	0x04, 0x12
        /*003e*/ 	.short	(.L_11 - .L_10)
	.align		4
.L_10:
        /*0040*/ 	.word	index@(_Z2bsiPdS_idddd)
        /*0044*/ 	.word	0x00000000
.L_11:


//--------------------- .nv.compat                --------------------------
	.section	.nv.compat,"",@"SHT_CUDA_COMPAT_INFO"
	.align	4
        /*0000*/ 	.byte	0x02, 0x09, 0x00, 0x00, 0x02, 0x02, 0x01, 0x00, 0x02, 0x05, 0x05, 0x00, 0x03, 0x07, 0x01, 0x01
        /*0010*/ 	.byte	0x02, 0x03, 0x00, 0x00, 0x02, 0x06, 0x01, 0x00, 0x04, 0x0b, 0x08, 0x00, 0x01, 0x00, 0x00, 0x00
        /*0020*/ 	.byte	0x00, 0x00, 0x00, 0x00


//--------------------- .nv.info._Z2bsiPdS_idddd  --------------------------
	.section	.nv.info._Z2bsiPdS_idddd,"",@"SHT_CUDA_INFO"
	.sectionflags	@""
	.align	4


	//----- nvinfo : EIATTR_CUDA_API_VERSION
	.align		4
        /*0000*/ 	.byte	0x04, 0x37
        /*0002*/ 	.short	(.L_13 - .L_12)
.L_12:
        /*0004*/ 	.word	0x00000082


	//----- nvinfo : EIATTR_KPARAM_INFO
	.align		4
.L_13:
        /*0008*/ 	.byte	0x04, 0x17
        /*000a*/ 	.short	(.L_15 - .L_14)
.L_14:
        /*000c*/ 	.word	0x00000000
        /*0010*/ 	.short	0x0007
        /*0012*/ 	.short	0x0038
        /*0014*/ 	.byte	0x00, 0xf0, 0x21, 0x00


	//----- nvinfo : EIATTR_KPARAM_INFO
	.align		4
.L_15:
        /*0018*/ 	.byte	0x04, 0x17
        /*001a*/ 	.short	(.L_17 - .L_16)
.L_16:
        /*001c*/ 	.word	0x00000000
        /*0020*/ 	.short	0x0006
        /*0022*/ 	.short	0x0030
        /*0024*/ 	.byte	0x00, 0xf0, 0x21, 0x00


	//----- nvinfo : EIATTR_KPARAM_INFO
	.align		4
.L_17:
        /*0028*/ 	.byte	0x04, 0x17
        /*002a*/ 	.short	(.L_19 - .L_18)
.L_18:
        /*002c*/ 	.word	0x00000000
        /*0030*/ 	.short	0x0005
        /*0032*/ 	.short	0x0028
        /*0034*/ 	.byte	0x00, 0xf0, 0x21, 0x00


	//----- nvinfo : EIATTR_KPARAM_INFO
	.align		4
.L_19:
        /*0038*/ 	.byte	0x04, 0x17
        /*003a*/ 	.short	(.L_21 - .L_20)
.L_20:
        /*003c*/ 	.word	0x00000000
        /*0040*/ 	.short	0x0004
        /*0042*/ 	.short	0x0020
        /*0044*/ 	.byte	0x00, 0xf0, 0x21, 0x00


	//----- nvinfo : EIATTR_KPARAM_INFO
	.align		4
.L_21:
        /*0048*/ 	.byte	0x04, 0x17
        /*004a*/ 	.short	(.L_23 - .L_22)
.L_22:
        /*004c*/ 	.word	0x00000000
        /*0050*/ 	.short	0x0003
        /*0052*/ 	.short	0x0018
        /*0054*/ 	.byte	0x00, 0xf0, 0x11, 0x00


	//----- nvinfo : EIATTR_KPARAM_INFO
	.align		4
.L_23:
        /*0058*/ 	.byte	0x04, 0x17
        /*005a*/ 	.short	(.L_25 - .L_24)
.L_24:
        /*005c*/ 	.word	0x00000000
        /*0060*/ 	.short	0x0002
        /*0062*/ 	.short	0x0010
        /*0064*/ 	.byte	0x00, 0xf5, 0x21, 0x00


	//----- nvinfo : EIATTR_KPARAM_INFO
	.align		4
.L_25:
        /*0068*/ 	.byte	0x04, 0x17
        /*006a*/ 	.short	(.L_27 - .L_26)
.L_26:
        /*006c*/ 	.word	0x00000000
        /*0070*/ 	.short	0x0001
        /*0072*/ 	.short	0x0008
        /*0074*/ 	.byte	0x00, 0xf5, 0x21, 0x00


	//----- nvinfo : EIATTR_KPARAM_INFO
	.align		4
.L_27:
        /*0078*/ 	.byte	0x04, 0x17
        /*007a*/ 	.short	(.L_29 - .L_28)
.L_28:
        /*007c*/ 	.word	0x00000000
        /*0080*/ 	.short	0x0000
        /*0082*/ 	.short	0x0000
        /*0084*/ 	.byte	0x00, 0xf0, 0x11, 0x00


	//----- nvinfo : EIATTR_SPARSE_MMA_MASK
	.align		4
.L_29:
        /*0088*/ 	.byte	0x03, 0x50
        /*008a*/ 	.short	0x0000


	//----- nvinfo : EIATTR_MAXREG_COUNT
	.align		4
        /*008c*/ 	.byte	0x03, 0x1b
        /*008e*/ 	.short	0x00ff


	//----- nvinfo : EIATTR_MERCURY_ISA_VERSION
	.align		4
        /*0090*/ 	.byte	0x03, 0x5f
        /*0092*/ 	.short	0x0101


	//----- nvinfo : EIATTR_VRC_CTA_INIT_COUNT
	.align		4
        /*0094*/ 	.byte	0x02, 0x4a
	.zero		1
	.zero		1


	//----- nvinfo : EIATTR_EXIT_INSTR_OFFSETS
	.align		4
        /*0098*/ 	.byte	0x04, 0x1c
        /*009a*/ 	.short	(.L_31 - .L_30)


	//   ....[0]....
.L_30:
        /*009c*/ 	.word	0x00001cd0


	//----- nvinfo : EIATTR_CRS_STACK_SIZE
	.align		4
.L_31:
        /*00a0*/ 	.byte	0x04, 0x1e
        /*00a2*/ 	.short	(.L_33 - .L_32)
.L_32:
        /*00a4*/ 	.word	0x00000000


	//----- nvinfo : EIATTR_CBANK_PARAM_SIZE
	.align		4
.L_33:
        /*00a8*/ 	.byte	0x03, 0x19
        /*00aa*/ 	.short	0x0040


	//----- nvinfo : EIATTR_PARAM_CBANK
	.align		4
        /*00ac*/ 	.byte	0x04, 0x0a
        /*00ae*/ 	.short	(.L_35 - .L_34)
	.align		4
.L_34:
        /*00b0*/ 	.word	index@(.nv.constant0._Z2bsiPdS_idddd)
        /*00b4*/ 	.short	0x0380
        /*00b6*/ 	.short	0x0040


	//----- nvinfo : EIATTR_SW_WAR
	.align		4
.L_35:
        /*00b8*/ 	.byte	0x04, 0x36
        /*00ba*/ 	.short	(.L_37 - .L_36)
.L_36:
        /*00bc*/ 	.word	0x00000008
.L_37:


//--------------------- .nv.callgraph             --------------------------
	.section	.nv.callgraph,"",@"SHT_CUDA_CALLGRAPH"
	.align	4
	.sectionentsize	8
	.align		4
        /*0000*/ 	.word	0x00000000
	.align		4
        /*0004*/ 	.word	0xffffffff
	.align		4
        /*0008*/ 	.word	0x00000000
	.align		4
        /*000c*/ 	.word	0xfffffffe
	.align		4
        /*0010*/ 	.word	0x00000000
	.align		4
        /*0014*/ 	.word	0xfffffffd
	.align		4
        /*0018*/ 	.word	0x00000000
	.align		4
        /*001c*/ 	.word	0xfffffffc


//--------------------- .text._Z2bsiPdS_idddd     --------------------------
	.section	.text._Z2bsiPdS_idddd,"ax",@progbits
	.align	128
        .global         _Z2bsiPdS_idddd
        .type           _Z2bsiPdS_idddd,@function
        .size           _Z2bsiPdS_idddd,(.L_x_36 - _Z2bsiPdS_idddd)
        .other          _Z2bsiPdS_idddd,@"STO_CUDA_ENTRY STV_DEFAULT"
_Z2bsiPdS_idddd:
.text._Z2bsiPdS_idddd:
[----:B------:R-:W-:Y:S01]  /*0000*/  LDC R1, c[0x0][0x37c] ;  /* 0x0000df00ff017b82 */ /* 0x000fe20000000800 */
[----:B------:R-:W0:Y:S07]  /*0010*/  LDCU UR4, c[0x0][0x3b4] ;  /* 0x00007680ff0477ac */ /* 0x000e2e0008000800 */
[----:B------:R-:W1:Y:S01]  /*0020*/  LDC.64 R6, c[0x0][0x3b0] ;  /* 0x0000ec00ff067b82 */ /* 0x000e620000000a00 */
[----:B------:R-:W-:Y:S01]  /*0030*/  IMAD.MOV.U32 R2, RZ, RZ, RZ ;  /* 0x000000ffff027224 */ /* 0x000fe200078e00ff */
[----:B0-----:R-:W0:Y:S01]  /*0040*/  MUFU.RSQ64H R3, UR4 ;  /* 0x0000000400037d08 */ /* 0x001e220008001c00 */
[----:B------:R-:W-:-:S04]  /*0050*/  UIADD3 UR4, UPT, UPT, UR4, -0x100000, URZ ;  /* 0xfff0000004047890 */ /* 0x000fc8000fffe0ff */
[----:B------:R-:W-:Y:S01]  /*0060*/  UISETP.GE.U32.AND UP0, UPT, UR4, 0x7fe00000, UPT ;  /* 0x7fe000000400788c */ /* 0x000fe2000bf06070 */
[----:B0-----:R-:W-:-:S08]  /*0070*/  DMUL R4, R2, R2 ;  /* 0x0000000202047228 */ /* 0x001fd00000000000 */
[----:B-1----:R-:W-:Y:S01]  /*0080*/  DFMA R4, -R4, R6, 1 ;  /* 0x3ff000000404742b */ /* 0x002fe20000000106 */
[----:B------:R-:W-:Y:S02]  /*0090*/  IMAD.MOV.U32 R6, RZ, RZ, 0x0 ;  /* 0x00000000ff067424 */ /* 0x000fe400078e00ff */
[----:B------:R-:W-:-:S06]  /*00a0*/  IMAD.MOV.U32 R7, RZ, RZ, 0x3fd80000 ;  /* 0x3fd80000ff077424 */ /* 0x000fcc00078e00ff */
[----:B------:R-:W-:Y:S02]  /*00b0*/  DFMA R6, R4, R6, 0.5 ;  /* 0x3fe000000406742b */ /* 0x000fe40000000006 */
[----:B------:R-:W-:-:S08]  /*00c0*/  DMUL R4, R2, R4 ;  /* 0x0000000402047228 */ /* 0x000fd00000000000 */
[----:B------:R-:W-:Y:S01]  /*00d0*/  DFMA R18, R6, R4, R2 ;  /* 0x000000040612722b */ /* 0x000fe20000000002 */
[----:B------:R-:W-:Y:S10]  /*00e0*/  BRA.U !UP0, `(.L_x_0) ;  /* 0x0000000108087547 */ /* 0x000ff4000b800000 */
[----:B------:R-:W-:-:S07]  /*00f0*/  MOV R0, 0x110 ;  /* 0x0000011000007802 */ /* 0x000fce0000000f00 */
[----:B------:R-:W-:Y:S05]  /*0100*/  CALL.REL.NOINC `($__internal_2_$__cuda_sm20_drsqrt_f64_slowpath_v2) ;  /* 0x00000024000c7944 */ /* 0x000fea0003c00000 */
.L_x_0:
[----:B------:R-:W0:Y:S01]  /*0110*/  MUFU.RCP64H R3, R19 ;  /* 0x0000001300037308 */ /* 0x000e220000001800 */
[----:B------:R-:W-:-:S05]  /*0120*/  VIADD R2, R19, 0x300402 ;  /* 0x0030040213027836 */ /* 0x000fca0000000000 */
[----:B------:R-:W-:Y:S01]  /*0130*/  FSETP.GEU.AND P0, PT, |R2|, 5.8789094863358348022e-39, PT ;  /* 0x004004020200780b */ /* 0x000fe20003f0e200 */
[----:B0-----:R-:W-:-:S08]  /*0140*/  DFMA R4, R2, -R18, 1 ;  /* 0x3ff000000204742b */ /* 0x001fd00000000812 */
[----:B------:R-:W-:-:S08]  /*0150*/  DFMA R4, R4, R4, R4 ;  /* 0x000000040404722b */ /* 0x000fd00000000004 */
[----:B------:R-:W-:-:S08]  /*0160*/  DFMA R4, R2, R4, R2 ;  /* 0x000000040204722b */ /* 0x000fd00000000002 */
[----:B------:R-:W-:-:S08]  /*0170*/  DFMA R8, R4, -R18, 1 ;  /* 0x3ff000000408742b */ /* 0x000fd00000000812 */
[----:B------:R-:W-:Y:S01]  /*0180*/  DFMA R8, R4, R8, R4 ;  /* 0x000000080408722b */ /* 0x000fe20000000004 */
[----:B------:R-:W-:Y:S10]  /*0190*/  @P0 BRA `(.L_x_1) ;  /* 0x0000000000180947 */ /* 0x000ff40003800000 */
[----:B------:R-:W-:Y:S02]  /*01a0*/  LOP3.LUT R22, R19, 0x7fffffff, RZ, 0xc0, !PT ;  /* 0x7fffffff13167812 */ /* 0x000fe400078ec0ff */
[----:B------:R-:W-:-:S03]  /*01b0*/  MOV R0, 0x1e0 ;  /* 0x000001e000007802 */ /* 0x000fc60000000f00 */
[----:B------:R-:W-:-:S07]  /*01c0*/  VIADD R22, R22, 0xfff00000 ;  /* 0xfff0000016167836 */ /* 0x000fce0000000000 */
[----:B------:R-:W-:Y:S05]  /*01d0*/  CALL.REL.NOINC `($__internal_0_$__cuda_sm20_dblrcp_rn_slowpath_v3) ;  /* 0x0000001800c07944 */ /* 0x000fea0003c00000 */
[----:B------:R-:W-:Y:S02]  /*01e0*/  IMAD.MOV.U32 R8, RZ, RZ, R22 ;  /* 0x000000ffff087224 */ /* 0x000fe400078e0016 */
[----:B------:R-:W-:-:S07]  /*01f0*/  IMAD.MOV.U32 R9, RZ, RZ, R23 ;  /* 0x000000ffff097224 */ /* 0x000fce00078e0017 */
.L_x_1:
[----:B------:R-:W0:Y:S01]  /*0200*/  LDC.64 R6, c[0x0][0x3a0] ;  /* 0x0000e800ff067b82 */ /* 0x000e220000000a00 */
[----:B------:R-:W0:Y:S01]  /*0210*/  LDCU.128 UR8, c[0x0][0x3b0] ;  /* 0x00007600ff0877ac */ /* 0x000e220008000c00 */
[----:B------:R-:W-:Y:S01]  /*0220*/  IMAD.MOV.U32 R2, RZ, RZ, 0x652b82fe ;  /* 0x652b82feff027424 */ /* 0x000fe200078e00ff */
[----:B------:R-:W-:Y:S01]  /*0230*/  MOV R3, 0x3ff71547 ;  /* 0x3ff7154700037802 */ /* 0x000fe20000000f00 */
[----:B------:R-:W-:Y:S01]  /*0240*/  UMOV UR4, 0xfefa39ef ;  /* 0xfefa39ef00047882 */ /* 0x000fe20000000000 */
[----:B------:R-:W-:Y:S01]  /*0250*/  UMOV UR5, 0x3fe62e42 ;  /* 0x3fe62e4200057882 */ /* 0x000fe20000000000 */
[----:B------:R-:W1:Y:S01]  /*0260*/  LDCU.64 UR6, c[0x0][0x358] ;  /* 0x00006b00ff0677ac */ /* 0x000e620008000a00 */
[----:B0-----:R-:W-:-:S08]  /*0270*/  DMUL R4, R6, -UR8 ;  /* 0x8000000806047c28 */ /* 0x001fd00008000000 */
[C---:B------:R-:W-:Y:S02]  /*0280*/  DFMA R2, R4.reuse, R2, 6.75539944105574400000e+15 ;  /* 0x433800000402742b */ /* 0x040fe40000000002 */
[----:B------:R-:W-:Y:S01]  /*0290*/  DSETP.GEU.AND P2, PT, R4, RZ, PT ;  /* 0x000000ff0400722a */ /* 0x000fe20003f4e000 */
[C---:B------:R-:W-:Y:S02]  /*02a0*/  FSETP.GEU.AND P1, PT, |R5|.reuse, 4.1917929649353027344, PT ;  /* 0x4086232b0500780b */ /* 0x040fe40003f2e200 */
[----:B------:R-:W-:-:S03]  /*02b0*/  FSETP.GEU.AND P0, PT, |R5|, 4.2275390625, PT ;  /* 0x408748000500780b */ /* 0x000fc60003f0e200 */
[----:B------:R-:W-:Y:S02]  /*02c0*/  DADD R10, R2, -6.75539944105574400000e+15 ;  /* 0xc3380000020a7429 */ /* 0x000fe40000000000 */
[C---:B------:R-:W-:Y:S01]  /*02d0*/  LEA.HI R0, R2.reuse, R2, RZ, 0x1 ;  /* 0x0000000202007211 */ /* 0x040fe200078f08ff */
[----:B------:R-:W0:Y:S03]  /*02e0*/  LDC R3, c[0x0][0x360] ;  /* 0x0000d800ff037b82 */ /* 0x000e260000000800 */
[----:B------:R-:W-:Y:S02]  /*02f0*/  SHF.R.S32.HI R15, RZ, 0x1, R0 ;  /* 0x00000001ff0f7819 */ /* 0x000fe40000011400 */
[C---:B------:R-:W-:Y:S01]  /*0300*/  DFMA R12, R10.reuse, -UR4, R4 ;  /* 0x800000040a0c7c2b */ /* 0x040fe20008000004 */
[----:B------:R-:W-:Y:S01]  /*0310*/  UMOV UR4, 0x3b39803f ;  /* 0x3b39803f00047882 */ /* 0x000fe20000000000 */
[----:B------:R-:W-:Y:S01]  /*0320*/  UMOV UR5, 0x3c7abc9e ;  /* 0x3c7abc9e00057882 */ /* 0x000fe20000000000 */
[----:B------:R-:W-:Y:S01]  /*0330*/  IMAD.IADD R16, R2, 0x1, -R15 ;  /* 0x0000000102107824 */ /* 0x000fe200078e0a0f */
[----:B------:R-:W0:Y:S04]  /*0340*/  S2R R0, SR_TID.X ;  /* 0x0000000000007919 */ /* 0x000e280000002100 */
[----:B------:R-:W-:Y:S01]  /*0350*/  DFMA R10, R10, -UR4, R12 ;  /* 0x800000040a0a7c2b */ /* 0x000fe2000800000c */
[----:B------:R-:W-:Y:S01]  /*0360*/  UMOV UR4, 0x69ce2bdf ;  /* 0x69ce2bdf00047882 */ /* 0x000fe20000000000 */
[----:B------:R-:W-:Y:S01]  /*0370*/  IMAD.MOV.U32 R12, RZ, RZ, -0x35dec16 ;  /* 0xfca213eaff0c7424 */ /* 0x000fe200078e00ff */
[----:B------:R-:W-:Y:S01]  /*0380*/  UMOV UR5, 0x3e5ade15 ;  /* 0x3e5ade1500057882 */ /* 0x000fe20000000000 */
[----:B------:R-:W-:Y:S01]  /*0390*/  IMAD.MOV.U32 R13, RZ, RZ, 0x3e928af3 ;  /* 0x3e928af3ff0d7424 */ /* 0x000fe200078e00ff */
[----:B------:R-:W-:Y:S01]  /*03a0*/  LEA R17, R16, 0x3ff00000, 0x14 ;  /* 0x3ff0000010117811 */ /* 0x000fe200078ea0ff */
[----:B------:R-:W-:-:S04]  /*03b0*/  IMAD.MOV.U32 R16, RZ, RZ, RZ ;  /* 0x000000ffff107224 */ /* 0x000fc800078e00ff */
[----:B------:R-:W-:Y:S01]  /*03c0*/  DFMA R12, R10, UR4, R12 ;  /* 0x000000040a0c7c2b */ /* 0x000fe2000800000c */
[----:B------:R-:W-:Y:S01]  /*03d0*/  UMOV UR4, 0x62401315 ;  /* 0x6240131500047882 */ /* 0x000fe20000000000 */
[----:B------:R-:W-:-:S06]  /*03e0*/  UMOV UR5, 0x3ec71dee ;  /* 0x3ec71dee00057882 */ /* 0x000fcc0000000000 */
[----:B------:R-:W-:Y:S01]  /*03f0*/  DFMA R12, R10, R12, UR4 ;  /* 0x000000040a0c7e2b */ /* 0x000fe2000800000c */
        /* <DEDUP_REMOVED lines=20> */
[C---:B------:R-:W-:Y:S01]  /*0540*/  DFMA R12, R10.reuse, R12, UR4 ;  /* 0x000000040a0c7e2b */ /* 0x040fe2000800000c */
[----:B------:R-:W0:Y:S01]  /*0550*/  S2UR UR4, SR_CTAID.X ;  /* 0x00000000000479c3 */ /* 0x000e220000002500 */
[----:B------:R-:W2:Y:S06]  /*0560*/  LDCU UR5, c[0x0][0x370] ;  /* 0x00006e00ff0577ac */ /* 0x000eac0008000800 */
[----:B------:R-:W-:-:S08]  /*0570*/  DFMA R12, R10, R12, 1 ;  /* 0x3ff000000a0c742b */ /* 0x000fd0000000000c */
[----:B------:R-:W-:Y:S01]  /*0580*/  DFMA R12, R10, R12, 1 ;  /* 0x3ff000000a0c742b */ /* 0x000fe2000000000c */
[----:B------:R-:W3:Y:S09]  /*0590*/  LDC.64 R10, c[0x0][0x3a8] ;  /* 0x0000ea00ff0a7b82 */ /* 0x000ef20000000a00 */
[----:B------:R-:W-:-:S02]  /*05a0*/  IMAD R15, R15, 0x100000, R13 ;  /* 0x001000000f0f7824 */ /* 0x000fc400078e020d */
[----:B------:R-:W-:Y:S02]  /*05b0*/  IMAD.MOV.U32 R14, RZ, RZ, R12 ;  /* 0x000000ffff0e7224 */ /* 0x000fe400078e000c */
[----:B------:R-:W-:Y:S02]  /*05c0*/  IMAD R13, R2, 0x100000, R13 ;  /* 0x00100000020d7824 */ /* 0x000fe400078e020d */
[C---:B0-----:R-:W-:Y:S01]  /*05d0*/  IMAD R2, R3.reuse, UR4, R0 ;  /* 0x0000000403027c24 */ /* 0x041fe2000f8e0200 */
[----:B------:R-:W-:Y:S01]  /*05e0*/  UMOV UR4, URZ ;  /* 0x000000ff00047c82 */ /* 0x000fe20008000000 */
[----:B------:R-:W-:Y:S01]  /*05f0*/  DMUL R14, R14, R16 ;  /* 0x000000100e0e7228 */ /* 0x000fe20000000000 */
[----:B--2---:R-:W-:Y:S01]  /*0600*/  IMAD R3, R3, UR5, RZ ;  /* 0x0000000503037c24 */ /* 0x004fe2000f8e02ff */
[----:B------:R-:W-:Y:S02]  /*0610*/  DADD R16, R4, +INF ;  /* 0x7ff0000004107429 */ /* 0x000fe40000000000 */
[----:B---3--:R-:W-:-:S02]  /*0620*/  DMUL R4, R10, 0.5 ;  /* 0x3fe000000a047828 */ /* 0x008fc40000000000 */
[----:B------:R-:W-:-:S06]  /*0630*/  DMUL R8, R8, R10 ;  /* 0x0000000a08087228 */ /* 0x000fcc0000000000 */
[----:B------:R-:W-:Y:S02]  /*0640*/  FSEL R19, R16, RZ, P2 ;  /* 0x000000ff10137208 */ /* 0x000fe40001000000 */
[----:B------:R-:W-:Y:S02]  /*0650*/  FSEL R21, R17, RZ, P2 ;  /* 0x000000ff11157208 */ /* 0x000fe40001000000 */
[----:B------:R-:W-:Y:S01]  /*0660*/  FSEL R17, R19, R14, P0 ;  /* 0x0000000e13117208 */ /* 0x000fe20000000000 */
[----:B------:R-:W-:Y:S01]  /*0670*/  DFMA R6, R4, R10, R6 ;  /* 0x0000000a0406722b */ /* 0x000fe20000000006 */
[----:B------:R-:W-:Y:S02]  /*0680*/  @P1 FSEL R13, R21, R15, P0 ;  /* 0x0000000f150d1208 */ /* 0x000fe40000000000 */
[----:B------:R-:W-:-:S06]  /*0690*/  FSEL R12, R12, R17, !P1 ;  /* 0x000000110c0c7208 */ /* 0x000fcc0004800000 */
[----:B-1----:R-:W-:-:S11]  /*06a0*/  DMUL R4, R12, UR10 ;  /* 0x0000000a0c047c28 */ /* 0x002fd60008000000 */
.L_x_20:
[----:B0-----:R-:W0:Y:S01]  /*06b0*/  LDCU UR11, c[0x0][0x398] ;  /* 0x00007300ff0b77ac */ /* 0x001e220008000800 */
[----:B------:R-:W-:Y:S01]  /*06c0*/  BSSY.RECONVERGENT B0, `(.L_x_2) ;  /* 0x000015f000007945 */ /* 0x000fe20003800200 */
[----:B------:R-:W-:Y:S01]  /*06d0*/  UIADD3 UR4, UPT, UPT, UR4, 0x1, URZ ;  /* 0x0000000104047890 */ /* 0x000fe2000fffe0ff */
[----:B-1----:R-:W1:Y:S01]  /*06e0*/  LDCU.64 UR8, c[0x0][0x3b0] ;  /* 0x00007600ff0877ac */ /* 0x002e620008000a00 */
[----:B------:R-:W2:Y:S01]  /*06f0*/  LDCU UR5, c[0x0][0x398] ;  /* 0x00007300ff0577ac */ /* 0x000ea20008000800 */
[----:B------:R-:W3:Y:S01]  /*0700*/  LDCU UR10, c[0x0][0x3bc] ;  /* 0x00007780ff0a77ac */ /* 0x000ee20008000800 */
[----:B0-----:R-:W-:Y:S01]  /*0710*/  ISETP.GE.AND P0, PT, R2, UR11, PT ;  /* 0x0000000b02007c0c */ /* 0x001fe2000bf06270 */
[----:B------:R-:W-:-:S12]  /*0720*/  UISETP.NE.AND UP0, UPT, UR4, 0xa, UPT ;  /* 0x0000000a0400788c */ /* 0x000fd8000bf05270 */
[----:B-123--:R-:W-:Y:S05]  /*0730*/  @P0 BRA `(.L_x_3) ;  /* 0x00000014005c0947 */ /* 0x00efea0003800000 */
[----:B------:R-:W-:-:S07]  /*0740*/  IMAD.MOV.U32 R26, RZ, RZ, R2 ;  /* 0x000000ffff1a7224 */ /* 0x000fce00078e0002 */
.L_x_19:
[----:B0-----:R-:W0:Y:S08]  /*0750*/  LDC.64 R10, c[0x0][0x390] ;  /* 0x0000e400ff0a7b82 */ /* 0x001e300000000a00 */
[----:B-1----:R-:W1:Y:S01]  /*0760*/  LDC.64 R12, c[0x0][0x3b8] ;  /* 0x0000ee00ff0c7b82 */ /* 0x002e620000000a00 */
[----:B0-----:R-:W-:-:S06]  /*0770*/  IMAD.WIDE R10, R26, 0x8, R10 ;  /* 0x000000081a0a7825 */ /* 0x001fcc00078e020a */
[----:B------:R-:W2:Y:S01]  /*0780*/  LDG.E.64 R10, desc[UR6][R10.64] ;  /* 0x000000060a0a7981 */ /* 0x000ea2000c1e1b00 */
[----:B------:R-:W1:Y:S01]  /*0790*/  MUFU.RCP64H R15, UR10 ;  /* 0x0000000a000f7d08 */ /* 0x000e620008001800 */
[----:B------:R-:W-:Y:S01]  /*07a0*/  MOV R14, 0x1 ;  /* 0x00000001000e7802 */ /* 0x000fe20000000f00 */
[----:B------:R-:W-:Y:S05]  /*07b0*/  BSSY.RECONVERGENT B1, `(.L_x_4) ;  /* 0x0000016000017945 */ /* 0x000fea0003800200 */
[----:B-1----:R-:W-:-:S08]  /*07c0*/  DFMA R16, R14, -R12, 1 ;  /* 0x3ff000000e10742b */ /* 0x002fd0000000080c */
[----:B------:R-:W-:-:S08]  /*07d0*/  DFMA R16, R16, R16, R16 ;  /* 0x000000101010722b */ /* 0x000fd00000000010 */
[----:B------:R-:W-:-:S08]  /*07e0*/  DFMA R16, R14, R16, R14 ;  /* 0x000000100e10722b */ /* 0x000fd0000000000e */
[----:B------:R-:W-:-:S08]  /*07f0*/  DFMA R14, R16, -R12, 1 ;  /* 0x3ff00000100e742b */ /* 0x000fd0000000080c */
[----:B------:R-:W-:-:S08]  /*0800*/  DFMA R14, R16, R14, R16 ;  /* 0x0000000e100e722b */ /* 0x000fd00000000010 */
[----:B--2---:R-:W-:Y:S01]  /*0810*/  DMUL R16, R10, R14 ;  /* 0x0000000e0a107228 */ /* 0x004fe20000000000 */
[----:B------:R-:W-:-:S07]  /*0820*/  FSETP.GEU.AND P1, PT, |R11|, 6.5827683646048100446e-37, PT ;  /* 0x036000000b00780b */ /* 0x000fce0003f2e200 */
[----:B------:R-:W-:-:S08]  /*0830*/  DFMA R12, R16, -R12, R10 ;  /* 0x8000000c100c722b */ /* 0x000fd0000000000a */
[----:B------:R-:W-:-:S10]  /*0840*/  DFMA R12, R14, R12, R16 ;  /* 0x0000000c0e0c722b */ /* 0x000fd40000000010 */
[----:B------:R-:W-:-:S05]  /*0850*/  FFMA R0, RZ, UR10, R13 ;  /* 0x0000000aff007c23 */ /* 0x000fca000800000d */
[----:B------:R-:W-:-:S13]  /*0860*/  FSETP.GT.AND P0, PT, |R0|, 1.469367938527859385e-39, PT ;  /* 0x001000000000780b */ /* 0x000fda0003f04200 */
[----:B------:R-:W-:Y:S05]  /*0870*/  @P0 BRA P1, `(.L_x_5) ;  /* 0x0000000000240947 */ /* 0x000fea0000800000 */
[----:B------:R-:W0:Y:S01]  /*0880*/  LDCU.64 UR12, c[0x0][0x3b8] ;  /* 0x00007700ff0c77ac */ /* 0x000e220008000a00 */
[----:B------:R-:W-:Y:S01]  /*0890*/  IMAD.MOV.U32 R12, RZ, RZ, R10 ;  /* 0x000000ffff0c7224 */ /* 0x000fe200078e000a */
[----:B------:R-:W-:Y:S01]  /*08a0*/  MOV R0, 0x8f0 ;  /* 0x000008f000007802 */ /* 0x000fe20000000f00 */
[----:B------:R-:W-:Y:S02]  /*08b0*/  IMAD.MOV.U32 R13, RZ, RZ, R11 ;  /* 0x000000ffff0d7224 */ /* 0x000fe400078e000b */
[----:B0-----:R-:W-:Y:S02]  /*08c0*/  IMAD.U32 R16, RZ, RZ, UR12 ;  /* 0x0000000cff107e24 */ /* 0x001fe4000f8e00ff */
[----:B------:R-:W-:-:S07]  /*08d0*/  IMAD.U32 R17, RZ, RZ, UR13 ;  /* 0x0000000dff117e24 */ /* 0x000fce000f8e00ff */
[----:B------:R-:W-:Y:S05]  /*08e0*/  CALL.REL.NOINC `($__internal_1_$__cuda_sm20_div_rn_f64_full) ;  /* 0x0000001400a07944 */ /* 0x000fea0003c00000 */
[----:B------:R-:W-:Y:S02]  /*08f0*/  IMAD.MOV.U32 R12, RZ, RZ, R16 ;  /* 0x000000ffff0c7224 */ /* 0x000fe400078e0010 */
[----:B------:R-:W-:-:S07]  /*0900*/  IMAD.MOV.U32 R13, RZ, RZ, R17 ;  /* 0x000000ffff0d7224 */ /* 0x000fce00078e0011 */
.L_x_5:
[----:B------:R-:W-:Y:S05]  /*0910*/  BSYNC.RECONVERGENT B1 ;  /* 0x0000000000017941 */ /* 0x000fea0003800200 */
.L_x_4:
[----:B------:R-:W-:Y:S01]  /*0920*/  ISETP.GT.AND P0, PT, R13, 0xfffff, PT ;  /* 0x000fffff0d00780c */ /* 0x000fe20003f04270 */
[--C-:B------:R-:W-:Y:S01]  /*0930*/  IMAD.MOV.U32 R14, RZ, RZ, R12.reuse ;  /* 0x000000ffff0e7224 */ /* 0x100fe200078e000c */
[----:B------:R-:W-:Y:S01]  /*0940*/  MOV R0, R13 ;  /* 0x0000000d00007202 */ /* 0x000fe20000000f00 */
[----:B------:R-:W-:Y:S01]  /*0950*/  IMAD.MOV.U32 R15, RZ, RZ, R13 ;  /* 0x000000ffff0f7224 */ /* 0x000fe200078e000d */
[----:B------:R-:W-:Y:S01]  /*0960*/  BSSY.RECONVERGENT B1, `(.L_x_6) ;  /* 0x000004e000017945 */ /* 0x000fe20003800200 */
[----:B------:R-:W-:Y:S02]  /*0970*/  IMAD.MOV.U32 R21, RZ, RZ, -0x3ff ;  /* 0xfffffc01ff157424 */ /* 0x000fe400078e00ff */
[----:B------:R-:W-:-:S06]  /*0980*/  IMAD.MOV.U32 R18, RZ, RZ, R12 ;  /* 0x000000ffff127224 */ /* 0x000fcc00078e000c */
[----:B------:R-:W-:Y:S01]  /*0990*/  @!P0 DMUL R14, R14, 1.80143985094819840000e+16 ;  /* 0x435000000e0e8828 */ /* 0x000fe20000000000 */
[----:B------:R-:W-:-:S09]  /*09a0*/  @!P0 IMAD.MOV.U32 R21, RZ, RZ, -0x435 ;  /* 0xfffffbcbff158424 */ /* 0x000fd200078e00ff */
[----:B------:R-:W-:Y:S02]  /*09b0*/  @!P0 IMAD.MOV.U32 R0, RZ, RZ, R15 ;  /* 0x000000ffff008224 */ /* 0x000fe400078e000f */
[----:B------:R-:W-:Y:S02]  /*09c0*/  @!P0 IMAD.MOV.U32 R18, RZ, RZ, R14 ;  /* 0x000000ffff128224 */ /* 0x000fe400078e000e */
[----:B------:R-:W-:-:S05]  /*09d0*/  VIADD R13, R0, 0xffffffff ;  /* 0xffffffff000d7836 */ /* 0x000fca0000000000 */
[----:B------:R-:W-:-:S13]  /*09e0*/  ISETP.GT.U32.AND P1, PT, R13, 0x7feffffe, PT ;  /* 0x7feffffe0d00780c */ /* 0x000fda0003f24070 */
[----:B------:R-:W-:Y:S05]  /*09f0*/  @P1 BRA `(.L_x_7) ;  /* 0x0000000000f81947 */ /* 0x000fea0003800000 */
[----:B------:R-:W-:Y:S01]  /*0a00*/  LOP3.LUT R12, R0, 0xfffff, RZ, 0xc0, !PT ;  /* 0x000fffff000c7812 */ /* 0x000fe200078ec0ff */
[----:B------:R-:W-:Y:S01]  /*0a10*/  IMAD.MOV.U32 R24, RZ, RZ, -0x748574fc ;  /* 0x8b7a8b04ff187424 */ /* 0x000fe200078e00ff */
[----:B------:R-:W-:Y:S01]  /*0a20*/  UMOV UR12, 0x3ae80f1e ;  /* 0x3ae80f1e000c7882 */ /* 0x000fe20000000000 */
[----:B------:R-:W-:Y:S01]  /*0a30*/  IMAD.MOV.U32 R25, RZ, RZ, 0x3ed0ee25 ;  /* 0x3ed0ee25ff197424 */ /* 0x000fe200078e00ff */
[----:B------:R-:W-:Y:S01]  /*0a40*/  LOP3.LUT R19, R12, 0x3ff00000, RZ, 0xfc, !PT ;  /* 0x3ff000000c137812 */ /* 0x000fe200078efcff */
[----:B------:R-:W-:Y:S01]  /*0a50*/  UMOV UR13, 0x3eb1380b ;  /* 0x3eb1380b000d7882 */ /* 0x000fe20000000000 */
[----:B------:R-:W-:Y:S02]  /*0a60*/  MOV R12, RZ ;  /* 0x000000ff000c7202 */ /* 0x000fe40000000f00 */
[----:B------:R-:W-:Y:S02]  /*0a70*/  ISETP.GE.U32.AND P0, PT, R19, 0x3ff6a09f, PT ;  /* 0x3ff6a09f1300780c */ /* 0x000fe40003f06070 */
[----:B------:R-:W-:-:S11]  /*0a80*/  LEA.HI R21, R0, R21, RZ, 0xc ;  /* 0x0000001500157211 */ /* 0x000fd600078f60ff */
[----:B------:R-:W-:Y:S02]  /*0a90*/  @P0 VIADD R13, R19, 0xfff00000 ;  /* 0xfff00000130d0836 */ /* 0x000fe40000000000 */
[----:B------:R-:W-:Y:S02]  /*0aa0*/  @P0 VIADD R21, R21, 0x1 ;  /* 0x0000000115150836 */ /* 0x000fe40000000000 */
[----:B------:R-:W-:-:S03]  /*0ab0*/  @P0 IMAD.MOV.U32 R19, RZ, RZ, R13 ;  /* 0x000000ffff130224 */ /* 0x000fc600078e000d */
[----:B------:R-:W-:Y:S01]  /*0ac0*/  LOP3.LUT R20, R21, 0x80000000, RZ, 0x3c, !PT ;  /* 0x8000000015147812 */ /* 0x000fe200078e3cff */
[----:B------:R-:W-:Y:S02]  /*0ad0*/  IMAD.MOV.U32 R21, RZ, RZ, 0x43300000 ;  /* 0x43300000ff157424 */ /* 0x000fe400078e00ff */
[C---:B------:R-:W-:Y:S02]  /*0ae0*/  DADD R22, R18.reuse, 1 ;  /* 0x3ff0000012167429 */ /* 0x040fe40000000000 */
[----:B------:R-:W-:-:S04]  /*0af0*/  DADD R18, R18, -1 ;  /* 0xbff0000012127429 */ /* 0x000fc80000000000 */
[----:B------:R-:W0:Y:S02]  /*0b00*/  MUFU.RCP64H R13, R23 ;  /* 0x00000017000d7308 */ /* 0x000e240000001800 */
[----:B0-----:R-:W-:-:S08]  /*0b10*/  DFMA R14, -R22, R12, 1 ;  /* 0x3ff00000160e742b */ /* 0x001fd0000000010c */
[----:B------:R-:W-:-:S08]  /*0b20*/  DFMA R14, R14, R14, R14 ;  /* 0x0000000e0e0e722b */ /* 0x000fd0000000000e */
[----:B------:R-:W-:-:S08]  /*0b30*/  DFMA R12, R12, R14, R12 ;  /* 0x0000000e0c0c722b */ /* 0x000fd0000000000c */
[----:B------:R-:W-:-:S08]  /*0b40*/  DMUL R14, R18, R12 ;  /* 0x0000000c120e7228 */ /* 0x000fd00000000000 */
[----:B------:R-:W-:-:S08]  /*0b50*/  DFMA R14, R18, R12, R14 ;  /* 0x0000000c120e722b */ /* 0x000fd0000000000e */
[----:B------:R-:W-:-:S08]  /*0b60*/  DMUL R16, R14, R14 ;  /* 0x0000000e0e107228 */ /* 0x000fd00000000000 */
        /* <DEDUP_REMOVED lines=11> */
[----:B------:R-:W-:Y:S01]  /*0c20*/  UMOV UR13, 0x3f624924 ;  /* 0x3f624924000d7882 */ /* 0x000fe20000000000 */
[----:B------:R-:W-:-:S05]  /*0c30*/  DADD R22, R18, -R14 ;  /* 0x0000000012167229 */ /* 0x000fca000000080e */
[----:B------:R-:W-:Y:S01]  /*0c40*/  DFMA R24, R16, R24, UR12 ;  /* 0x0000000c10187e2b */ /* 0x000fe20008000018 */
[----:B------:R-:W-:Y:S01]  /*0c50*/  UMOV UR12, 0x9999a3c4 ;  /* 0x9999a3c4000c7882 */ /* 0x000fe20000000000 */
[----:B------:R-:W-:Y:S01]  /*0c60*/  UMOV UR13, 0x3f899999 ;  /* 0x3f899999000d7882 */ /* 0x000fe20000000000 */
[----:B------:R-:W-:-:S05]  /*0c70*/  DADD R22, R22, R22 ;  /* 0x0000000016167229 */ /* 0x000fca0000000016 */
[----:B------:R-:W-:Y:S01]  /*0c80*/  DFMA R24, R16, R24, UR12 ;  /* 0x0000000c10187e2b */ /* 0x000fe20008000018 */
[----:B------:R-:W-:Y:S01]  /*0c90*/  UMOV UR12, 0x80000000 ;  /* 0x80000000000c7882 */ /* 0x000fe20000000000 */
[----:B------:R-:W-:Y:S01]  /*0ca0*/  UMOV UR13, 0x43300000 ;  /* 0x43300000000d7882 */ /* 0x000fe20000000000 */
[----:B------:R-:W-:Y:S02]  /*0cb0*/  DFMA R22, R18, -R14, R22 ;  /* 0x8000000e1216722b */ /* 0x000fe40000000016 */
[----:B------:R-:W-:Y:S01]  /*0cc0*/  DADD R20, R20, -UR12 ;  /* 0x8000000c14147e29 */ /* 0x000fe20008000000 */
[----:B------:R-:W-:Y:S01]  /*0cd0*/  UMOV UR12, 0x55555554 ;  /* 0x55555554000c7882 */ /* 0x000fe20000000000 */
[----:B------:R-:W-:Y:S02]  /*0ce0*/  UMOV UR13, 0x3fb55555 ;  /* 0x3fb55555000d7882 */ /* 0x000fe40000000000 */
[----:B------:R-:W-:Y:S01]  /*0cf0*/  DFMA R24, R16, R24, UR12 ;  /* 0x0000000c10187e2b */ /* 0x000fe20008000018 */
[----:B------:R-:W-:Y:S01]  /*0d00*/  UMOV UR12, 0xfefa39ef ;  /* 0xfefa39ef000c7882 */ /* 0x000fe20000000000 */
[----:B------:R-:W-:Y:S01]  /*0d10*/  UMOV UR13, 0x3fe62e42 ;  /* 0x3fe62e42000d7882 */ /* 0x000fe20000000000 */
[----:B------:R-:W-:-:S02]  /*0d20*/  DMUL R22, R12, R22 ;  /* 0x000000160c167228 */ /* 0x000fc40000000000 */
[----:B------:R-:W-:-:S03]  /*0d30*/  DFMA R18, R20, UR12, R14 ;  /* 0x0000000c14127c2b */ /* 0x000fc6000800000e */
[----:B------:R-:W-:-:S05]  /*0d40*/  DMUL R24, R16, R24 ;  /* 0x0000001810187228 */ /* 0x000fca0000000000 */
[----:B------:R-:W-:Y:S01]  /*0d50*/  DFMA R12, R20, -UR12, R18 ;  /* 0x8000000c140c7c2b */ /* 0x000fe20008000012 */
[----:B------:R-:W-:Y:S01]  /*0d60*/  UMOV UR12, 0x3b39803f ;  /* 0x3b39803f000c7882 */ /* 0x000fe20000000000 */
[----:B------:R-:W-:Y:S01]  /*0d70*/  UMOV UR13, 0x3c7abc9e ;  /* 0x3c7abc9e000d7882 */ /* 0x000fe20000000000 */
[----:B------:R-:W-:-:S05]  /*0d80*/  DFMA R22, R14, R24, R22 ;  /* 0x000000180e16722b */ /* 0x000fca0000000016 */
[----:B------:R-:W-:-:S08]  /*0d90*/  DADD R12, -R14, R12 ;  /* 0x000000000e0c7229 */ /* 0x000fd0000000010c */
[----:B------:R-:W-:-:S08]  /*0da0*/  DADD R12, R22, -R12 ;  /* 0x00000000160c7229 */ /* 0x000fd0000000080c */
[----:B------:R-:W-:-:S08]  /*0db0*/  DFMA R12, R20, UR12, R12 ;  /* 0x0000000c140c7c2b */ /* 0x000fd0000800000c */
[----:B------:R-:W-:Y:S01]  /*0dc0*/  DADD R12, R18, R12 ;  /* 0x00000000120c7229 */ /* 0x000fe2000000000c */
[----:B------:R-:W-:Y:S10]  /*0dd0*/  BRA `(.L_x_8) ;  /* 0x0000000000187947 */ /* 0x000ff40003800000 */
.L_x_7:
[----:B------:R-:W-:Y:S01]  /*0de0*/  IMAD.MOV.U32 R12, RZ, RZ, 0x0 ;  /* 0x00000000ff0c7424 */ /* 0x000fe200078e00ff */
[----:B------:R-:W-:Y:S01]  /*0df0*/  LOP3.LUT P0, RZ, R15, 0x7fffffff, RZ, 0xc0, !PT ;  /* 0x7fffffff0fff7812 */ /* 0x000fe2000780c0ff */
[----:B------:R-:W-:-:S06]  /*0e00*/  IMAD.MOV.U32 R13, RZ, RZ, 0x7ff00000 ;  /* 0x7ff00000ff0d7424 */ /* 0x000fcc00078e00ff */
[----:B------:R-:W-:-:S10]  /*0e10*/  DFMA R12, R14, R12, +INF ;  /* 0x7ff000000e0c742b */ /* 0x000fd4000000000c */
[----:B------:R-:W-:Y:S02]  /*0e20*/  FSEL R12, R12, RZ, P0 ;  /* 0x000000ff0c0c7208 */ /* 0x000fe40000000000 */
[----:B------:R-:W-:-:S07]  /*0e30*/  FSEL R13, R13, -QNAN , P0 ;  /* 0xfff000000d0d7808 */ /* 0x000fce0000000000 */
.L_x_8:
[----:B------:R-:W-:Y:S05]  /*0e40*/  BSYNC.RECONVERGENT B1 ;  /* 0x0000000000017941 */ /* 0x000fea0003800200 */
.L_x_6:
[----:B------:R-:W0:Y:S01]  /*0e50*/  MUFU.RCP64H R15, R9 ;  /* 0x00000009000f7308 */ /* 0x000e220000001800 */
[----:B------:R-:W-:Y:S01]  /*0e60*/  IMAD.MOV.U32 R14, RZ, RZ, 0x1 ;  /* 0x00000001ff0e7424 */ /* 0x000fe200078e00ff */
[----:B------:R-:W-:Y:S01]  /*0e70*/  DFMA R12, R6, UR8, R12 ;  /* 0x00000008060c7c2b */ /* 0x000fe2000800000c */
[----:B------:R-:W-:Y:S09]  /*0e80*/  BSSY.RECONVERGENT B1, `(.L_x_9) ;  /* 0x0000011000017945 */ /* 0x000ff20003800200 */
[----:B------:R-:W-:Y:S01]  /*0e90*/  FSETP.GEU.AND P1, PT, |R13|, 6.5827683646048100446e-37, PT ;  /* 0x036000000d00780b */ /* 0x000fe20003f2e200 */
[----:B0-----:R-:W-:-:S08]  /*0ea0*/  DFMA R16, -R8, R14, 1 ;  /* 0x3ff000000810742b */ /* 0x001fd0000000010e */
[----:B------:R-:W-:-:S08]  /*0eb0*/  DFMA R16, R16, R16, R16 ;  /* 0x000000101010722b */ /* 0x000fd00000000010 */
[----:B------:R-:W-:-:S08]  /*0ec0*/  DFMA R16, R14, R16, R14 ;  /* 0x000000100e10722b */ /* 0x000fd0000000000e */
[----:B------:R-:W-:-:S08]  /*0ed0*/  DFMA R14, -R8, R16, 1 ;  /* 0x3ff00000080e742b */ /* 0x000fd00000000110 */
[----:B------:R-:W-:-:S08]  /*0ee0*/  DFMA R14, R16, R14, R16 ;  /* 0x0000000e100e722b */ /* 0x000fd00000000010 */
[----:B------:R-:W-:-:S08]  /*0ef0*/  DMUL R16, R12, R14 ;  /* 0x0000000e0c107228 */ /* 0x000fd00000000000 */
[----:B------:R-:W-:-:S08]  /*0f00*/  DFMA R18, -R8, R16, R12 ;  /* 0x000000100812722b */ /* 0x000fd0000000010c */
[----:B------:R-:W-:-:S10]  /*0f10*/  DFMA R16, R14, R18, R16 ;  /* 0x000000120e10722b */ /* 0x000fd40000000010 */
[----:B------:R-:W-:-:S05]  /*0f20*/  FFMA R0, RZ, R9, R17 ;  /* 0x00000009ff007223 */ /* 0x000fca0000000011 */
[----:B------:R-:W-:-:S13]  /*0f30*/  FSETP.GT.AND P0, PT, |R0|, 1.469367938527859385e-39, PT ;  /* 0x001000000000780b */ /* 0x000fda0003f04200 */
[----:B------:R-:W-:Y:S05]  /*0f40*/  @P0 BRA P1, `(.L_x_10) ;  /* 0x0000000000100947 */ /* 0x000fea0000800000 */
[----:B------:R-:W-:Y:S01]  /*0f50*/  IMAD.MOV.U32 R16, RZ, RZ, R8 ;  /* 0x000000ffff107224 */ /* 0x000fe200078e0008 */
[----:B------:R-:W-:Y:S02]  /*0f60*/  MOV R17, R9 ;  /* 0x0000000900117202 */ /* 0x000fe40000000f00 */
[----:B------:R-:W-:-:S07]  /*0f70*/  MOV R0, 0xf90 ;  /* 0x00000f9000007802 */ /* 0x000fce0000000f00 */
[----:B------:R-:W-:Y:S05]  /*0f80*/  CALL.REL.NOINC `($__internal_1_$__cuda_sm20_div_rn_f64_full) ;  /* 0x0000000c00f87944 */ /* 0x000fea0003c00000 */
.L_x_10:
[----:B------:R-:W-:Y:S05]  /*0f90*/  BSYNC.RECONVERGENT B1 ;  /* 0x0000000000017941 */ /* 0x000fea0003800200 */
.L_x_9:
[----:B------:R-:W-:Y:S01]  /*0fa0*/  DMUL R20, R16, -0.5 ;  /* 0xbfe0000010147828 */ /* 0x000fe20000000000 */
[----:B------:R-:W-:Y:S01]  /*0fb0*/  IMAD.MOV.U32 R12, RZ, RZ, 0x652b82fe ;  /* 0x652b82feff0c7424 */ /* 0x000fe200078e00ff */
[----:B------:R-:W-:Y:S01]  /*0fc0*/  UMOV UR12, 0xfefa39ef ;  /* 0xfefa39ef000c7882 */ /* 0x000fe20000000000 */
[----:B------:R-:W-:Y:S01]  /*0fd0*/  IMAD.MOV.U32 R13, RZ, RZ, 0x3ff71547 ;  /* 0x3ff71547ff0d7424 */ /* 0x000fe200078e00ff */
[----:B------:R-:W-:Y:S01]  /*0fe0*/  UMOV UR13, 0x3fe62e42 ;  /* 0x3fe62e42000d7882 */ /* 0x000fe20000000000 */
[----:B------:R-:W-:Y:S01]  /*0ff0*/  IMAD.MOV.U32 R22, RZ, RZ, 0x1871100e ;  /* 0x1871100eff167424 */ /* 0x000fe200078e00ff */
[----:B------:R-:W-:Y:S01]  /*1000*/  BSSY.RECONVERGENT B1, `(.L_x_11) ;  /* 0x000003a000017945 */ /* 0x000fe20003800200 */
[----:B------:R-:W-:Y:S01]  /*1010*/  IMAD.MOV.U32 R23, RZ, RZ, 0x3fcda671 ;  /* 0x3fcda671ff177424 */ /* 0x000fe200078e00ff */
[----:B------:R-:W-:-:S08]  /*1020*/  DMUL R20, R20, R16 ;  /* 0x0000001014147228 */ /* 0x000fd00000000000 */
[----:B------:R-:W-:Y:S02]  /*1030*/  DFMA R12, R20, R12, 6.75539944105574400000e+15 ;  /* 0x43380000140c742b */ /* 0x000fe4000000000c */
[----:B------:R-:W-:-:S06]  /*1040*/  FSETP.GEU.AND P0, PT, |R21|, 4.1917929649353027344, PT ;  /* 0x4086232b1500780b */ /* 0x000fcc0003f0e200 */
[----:B------:R-:W-:-:S08]  /*1050*/  DADD R14, R12, -6.75539944105574400000e+15 ;  /* 0xc33800000c0e7429 */ /* 0x000fd00000000000 */
[----:B------:R-:W-:Y:S01]  /*1060*/  DFMA R18, R14, -UR12, R20 ;  /* 0x8000000c0e127c2b */ /* 0x000fe20008000014 */
[----:B------:R-:W-:Y:S01]  /*1070*/  UMOV UR12, 0x3b39803f ;  /* 0x3b39803f000c7882 */ /* 0x000fe20000000000 */
[----:B------:R-:W-:-:S06]  /*1080*/  UMOV UR13, 0x3c7abc9e ;  /* 0x3c7abc9e000d7882 */ /* 0x000fcc0000000000 */
[----:B------:R-:W-:Y:S01]  /*1090*/  DFMA R14, R14, -UR12, R18 ;  /* 0x8000000c0e0e7c2b */ /* 0x000fe20008000012 */
[----:B------:R-:W-:Y:S01]  /*10a0*/  UMOV UR12, 0x69ce2bdf ;  /* 0x69ce2bdf000c7882 */ /* 0x000fe20000000000 */
[----:B------:R-:W-:Y:S01]  /*10b0*/  IMAD.MOV.U32 R18, RZ, RZ, -0x35dec16 ;  /* 0xfca213eaff127424 */ /* 0x000fe200078e00ff */
[----:B------:R-:W-:Y:S01]  /*10c0*/  UMOV UR13, 0x3e5ade15 ;  /* 0x3e5ade15000d7882 */ /* 0x000fe20000000000 */
[----:B------:R-:W-:-:S06]  /*10d0*/  IMAD.MOV.U32 R19, RZ, RZ, 0x3e928af3 ;  /* 0x3e928af3ff137424 */ /* 0x000fcc00078e00ff */
        /* <DEDUP_REMOVED lines=24> */
[----:B------:R-:W-:-:S08]  /*1260*/  DFMA R18, R14, R18, UR12 ;  /* 0x0000000c0e127e2b */ /* 0x000fd00008000012 */
[----:B------:R-:W-:Y:S02]  /*1270*/  DFMA R24, R14, R18, 1 ;  /* 0x3ff000000e18742b */ /* 0x000fe40000000012 */
[----:B------:R-:W-:-:S06]  /*1280*/  DFMA R18, |R16|, R22, 1 ;  /* 0x3ff000001012742b */ /* 0x000fcc0000000216 */
[----:B------:R0:W1:Y:S01]  /*1290*/  MUFU.RCP64H R23, R19 ;  /* 0x0000001300177308 */ /* 0x0000620000001800 */
[----:B------:R-:W-:-:S10]  /*12a0*/  DFMA R24, R14, R24, 1 ;  /* 0x3ff000000e18742b */ /* 0x000fd40000000018 */
[----:B------:R-:W-:Y:S02]  /*12b0*/  IMAD R15, R12, 0x100000, R25 ;  /* 0x001000000c0f7824 */ /* 0x000fe400078e0219 */
[----:B------:R-:W-:Y:S01]  /*12c0*/  IMAD.MOV.U32 R14, RZ, RZ, R24 ;  /* 0x000000ffff0e7224 */ /* 0x000fe200078e0018 */
[----:B0-----:R-:W-:Y:S06]  /*12d0*/  @!P0 BRA `(.L_x_12) ;  /* 0x0000000000308947 */ /* 0x001fec0003800000 */
[----:B------:R-:W-:Y:S01]  /*12e0*/  FSETP.GEU.AND P1, PT, |R21|, 4.2275390625, PT ;  /* 0x408748001500780b */ /* 0x000fe20003f2e200 */
[C---:B------:R-:W-:Y:S02]  /*12f0*/  DADD R14, R20.reuse, +INF ;  /* 0x7ff00000140e7429 */ /* 0x040fe40000000000 */
[----:B------:R-:W-:-:S08]  /*1300*/  DSETP.GEU.AND P0, PT, R20, RZ, PT ;  /* 0x000000ff1400722a */ /* 0x000fd00003f0e000 */
[----:B------:R-:W-:Y:S02]  /*1310*/  FSEL R14, R14, RZ, P0 ;  /* 0x000000ff0e0e7208 */ /* 0x000fe40000000000 */
[----:B------:R-:W-:Y:S02]  /*1320*/  @!P1 LEA.HI R0, R12, R12, RZ, 0x1 ;  /* 0x0000000c0c009211 */ /* 0x000fe400078f08ff */
[----:B------:R-:W-:Y:S02]  /*1330*/  FSEL R15, R15, RZ, P0 ;  /* 0x000000ff0f0f7208 */ /* 0x000fe40000000000 */
[----:B------:R-:W-:-:S04]  /*1340*/  @!P1 SHF.R.S32.HI R13, RZ, 0x1, R0 ;  /* 0x00000001ff0d9819 */ /* 0x000fc80000011400 */
[----:B------:R-:W-:Y:S01]  /*1350*/  @!P1 IADD3 R12, PT, PT, R12, -R13, RZ ;  /* 0x8000000d0c0c9210 */ /* 0x000fe20007ffe0ff */
[----:B------:R-:W-:-:S03]  /*1360*/  @!P1 IMAD R25, R13, 0x100000, R25 ;  /* 0x001000000d199824 */ /* 0x000fc600078e0219 */
[----:B------:R-:W-:Y:S01]  /*1370*/  @!P1 LEA R13, R12, 0x3ff00000, 0x14 ;  /* 0x3ff000000c0d9811 */ /* 0x000fe200078ea0ff */
[----:B------:R-:W-:-:S06]  /*1380*/  @!P1 IMAD.MOV.U32 R12, RZ, RZ, RZ ;  /* 0x000000ffff0c9224 */ /* 0x000fcc00078e00ff */
[----:B------:R-:W-:-:S11]  /*1390*/  @!P1 DMUL R14, R24, R12 ;  /* 0x0000000c180e9228 */ /* 0x000fd60000000000 */
.L_x_12:
[----:B------:R-:W-:Y:S05]  /*13a0*/  BSYNC.RECONVERGENT B1 ;  /* 0x0000000000017941 */ /* 0x000fea0003800200 */
.L_x_11:
[----:B------:R-:W-:Y:S01]  /*13b0*/  VIADD R22, R19, 0x300402 ;  /* 0x0030040213167836 */ /* 0x000fe20000000000 */
[----:B------:R-:W-:Y:S04]  /*13c0*/  BSSY.RECONVERGENT B1, `(.L_x_13) ;  /* 0x000000d000017945 */ /* 0x000fe80003800200 */
[----:B------:R-:W-:Y:S01]  /*13d0*/  FSETP.GEU.AND P0, PT, |R22|, 5.8789094863358348022e-39, PT ;  /* 0x004004021600780b */ /* 0x000fe20003f0e200 */
[----:B-1----:R-:W-:-:S08]  /*13e0*/  DFMA R12, -R18, R22, 1 ;  /* 0x3ff00000120c742b */ /* 0x002fd00000000116 */
[----:B------:R-:W-:-:S08]  /*13f0*/  DFMA R12, R12, R12, R12 ;  /* 0x0000000c0c0c722b */ /* 0x000fd0000000000c */
[----:B------:R-:W-:-:S08]  /*1400*/  DFMA R12, R22, R12, R22 ;  /* 0x0000000c160c722b */ /* 0x000fd00000000016 */
[----:B------:R-:W-:-:S08]  /*1410*/  DFMA R20, -R18, R12, 1 ;  /* 0x3ff000001214742b */ /* 0x000fd0000000010c */
[----:B------:R-:W-:Y:S02]  /*1420*/  DFMA R22, R12, R20, R12 ;  /* 0x000000140c16722b */ /* 0x000fe4000000000c */
[----:B------:R-:W-:Y:S01]  /*1430*/  DADD R12, -R8, R16 ;  /* 0x00000000080c7229 */ /* 0x000fe20000000110 */
[----:B------:R-:W-:Y:S10]  /*1440*/  @P0 BRA `(.L_x_14) ;  /* 0x0000000000100947 */ /* 0x000ff40003800000 */
[----:B------:R-:W-:Y:S02]  /*1450*/  LOP3.LUT R22, R19, 0x7fffffff, RZ, 0xc0, !PT ;  /* 0x7fffffff13167812 */ /* 0x000fe400078ec0ff */
[----:B------:R-:W-:-:S03]  /*1460*/  MOV R0, 0x1490 ;  /* 0x0000149000007802 */ /* 0x000fc60000000f00 */
[----:B------:R-:W-:-:S07]  /*1470*/  VIADD R22, R22, 0xfff00000 ;  /* 0xfff0000016167836 */ /* 0x000fce0000000000 */
[----:B------:R-:W-:Y:S05]  /*1480*/  CALL.REL.NOINC `($__internal_0_$__cuda_sm20_dblrcp_rn_slowpath_v3) ;  /* 0x0000000800147944 */ /* 0x000fea0003c00000 */
.L_x_14:
[----:B------:R-:W-:Y:S05]  /*1490*/  BSYNC.RECONVERGENT B1 ;  /* 0x0000000000017941 */ /* 0x000fea0003800200 */
.L_x_13:
[----:B------:R-:W-:Y:S01]  /*14a0*/  IMAD.MOV.U32 R18, RZ, RZ, 0x40000000 ;  /* 0x40000000ff127424 */ /* 0x000fe200078e00ff */
[----:B------:R-:W-:Y:S01]  /*14b0*/  UMOV UR12, 0xe0000000 ;  /* 0xe0000000000c7882 */ /* 0x000fe20000000000 */
[----:B------:R-:W-:Y:S01]  /*14c0*/  IMAD.MOV.U32 R19, RZ, RZ, 0x3ffd23dd ;  /* 0x3ffd23ddff137424 */ /* 0x000fe200078e00ff */
[----:B------:R-:W-:Y:S01]  /*14d0*/  UMOV UR13, 0x3ff548cd ;  /* 0x3ff548cd000d7882 */ /* 0x000fe20000000000 */
[----:B------:R-:W-:Y:S01]  /*14e0*/  DMUL R20, R12, -0.5 ;  /* 0xbfe000000c147828 */ /* 0x000fe20000000000 */
[----:B------:R-:W-:Y:S01]  /*14f0*/  BSSY.RECONVERGENT B1, `(.L_x_15) ;  /* 0x000004e000017945 */ /* 0x000fe20003800200 */
[----:B------:R-:W-:Y:S02]  /*1500*/  DSETP.GT.AND P0, PT, R16, RZ, PT ;  /* 0x000000ff1000722a */ /* 0x000fe40003f04000 */
[----:B------:R-:W-:Y:S01]  /*1510*/  DFMA R18, R22, UR12, -R18 ;  /* 0x0000000c16127c2b */ /* 0x000fe20008000812 */
[----:B------:R-:W-:-:S03]  /*1520*/  UMOV UR13, 0x3fd6d1f0 ;  /* 0x3fd6d1f0000d7882 */ /* 0x000fc60000000000 */
[----:B------:R-:W-:-:S04]  /*1530*/  DMUL R20, R12, R20 ;  /* 0x000000140c147228 */ /* 0x000fc80000000000 */
[----:B------:R-:W-:-:S08]  /*1540*/  DFMA R18, R18, R22, 1.7814779281616210938 ;  /* 0x3ffc80ef1212742b */ /* 0x000fd00000000016 */
[----:B------:R-:W-:Y:S01]  /*1550*/  DFMA R18, R18, R22, -UR12 ;  /* 0x8000000c12127e2b */ /* 0x000fe20008000016 */
[----:B------:R-:W-:Y:S01]  /*1560*/  UMOV UR12, 0x40000000 ;  /* 0x40000000000c7882 */ /* 0x000fe20000000000 */
[----:B------:R-:W-:-:S06]  /*1570*/  UMOV UR13, 0x3fd470bf ;  /* 0x3fd470bf000d7882 */ /* 0x000fcc0000000000 */
[-C--:B------:R-:W-:Y:S01]  /*1580*/  DFMA R24, R18, R22.reuse, UR12 ;  /* 0x0000000c12187e2b */ /* 0x080fe20008000016 */
[----:B------:R-:W-:Y:S01]  /*1590*/  UMOV UR13, 0x3fd98845 ;  /* 0x3fd98845000d7882 */ /* 0x000fe20000000000 */
[----:B------:R-:W-:Y:S01]  /*15a0*/  IMAD.MOV.U32 R18, RZ, RZ, 0x652b82fe ;  /* 0x652b82feff127424 */ /* 0x000fe200078e00ff */
[----:B------:R-:W-:Y:S01]  /*15b0*/  MOV R19, 0x3ff71547 ;  /* 0x3ff7154700137802 */ /* 0x000fe20000000f00 */
[----:B------:R-:W-:Y:S01]  /*15c0*/  DMUL R14, R14, UR12 ;  /* 0x0000000c0e0e7c28 */ /* 0x000fe20008000000 */
[----:B------:R-:W-:Y:S01]  /*15d0*/  UMOV UR12, 0xfefa39ef ;  /* 0xfefa39ef000c7882 */ /* 0x000fe20000000000 */
[----:B------:R-:W-:Y:S02]  /*15e0*/  UMOV UR13, 0x3fe62e42 ;  /* 0x3fe62e42000d7882 */ /* 0x000fe40000000000 */
[----:B------:R-:W-:Y:S02]  /*15f0*/  DMUL R22, R24, R22 ;  /* 0x0000001618167228 */ /* 0x000fe40000000000 */
[----:B------:R-:W-:-:S06]  /*1600*/  DFMA R18, R20, R18, 6.75539944105574400000e+15 ;  /* 0x433800001412742b */ /* 0x000fcc0000000012 */
[----:B------:R-:W-:Y:S02]  /*1610*/  DMUL R14, R14, R22 ;  /* 0x000000160e0e7228 */ /* 0x000fe40000000000 */
[----:B------:R-:W-:-:S06]  /*1620*/  DADD R24, R18, -6.75539944105574400000e+15 ;  /* 0xc338000012187429 */ /* 0x000fcc0000000000 */
[----:B------:R-:W-:Y:S02]  /*1630*/  DADD R16, -R14, 1 ;  /* 0x3ff000000e107429 */ /* 0x000fe40000000100 */
[----:B------:R-:W-:Y:S01]  /*1640*/  DFMA R22, R24, -UR12, R20 ;  /* 0x8000000c18167c2b */ /* 0x000fe20008000014 */
[----:B------:R-:W-:Y:S01]  /*1650*/  UMOV UR12, 0x3b39803f ;  /* 0x3b39803f000c7882 */ /* 0x000fe20000000000 */
[----:B------:R-:W-:-:S06]  /*1660*/  UMOV UR13, 0x3c7abc9e ;  /* 0x3c7abc9e000d7882 */ /* 0x000fcc0000000000 */
[----:B------:R-:W-:Y:S01]  /*1670*/  DFMA R22, R24, -UR12, R22 ;  /* 0x8000000c18167c2b */ /* 0x000fe20008000016 */
[----:B------:R-:W-:Y:S01]  /*1680*/  UMOV UR12, 0x69ce2bdf ;  /* 0x69ce2bdf000c7882 */ /* 0x000fe20000000000 */
[----:B------:R-:W-:Y:S01]  /*1690*/  IMAD.MOV.U32 R24, RZ, RZ, -0x35dec16 ;  /* 0xfca213eaff187424 */ /* 0x000fe200078e00ff */
[----:B------:R-:W-:Y:S01]  /*16a0*/  UMOV UR13, 0x3e5ade15 ;  /* 0x3e5ade15000d7882 */ /* 0x000fe20000000000 */
[----:B------:R-:W-:Y:S01]  /*16b0*/  IMAD.MOV.U32 R25, RZ, RZ, 0x3e928af3 ;  /* 0x3e928af3ff197424 */ /* 0x000fe200078e00ff */
[----:B------:R-:W-:Y:S02]  /*16c0*/  FSEL R14, R16, R14, P0 ;  /* 0x0000000e100e7208 */ /* 0x000fe40000000000 */
[----:B------:R-:W-:Y:S02]  /*16d0*/  FSEL R15, R17, R15, P0 ;  /* 0x0000000f110f7208 */ /* 0x000fe40000000000 */
[----:B------:R-:W-:Y:S01]  /*16e0*/  FSETP.GEU.AND P0, PT, |R21|, 4.1917929649353027344, PT ;  /* 0x4086232b1500780b */ /* 0x000fe20003f0e200 */
        /* <DEDUP_REMOVED lines=25> */
[----:B------:R-:W-:-:S08]  /*1880*/  DFMA R24, R22, R24, 1 ;  /* 0x3ff000001618742b */ /* 0x000fd00000000018 */
[----:B------:R-:W-:Y:S01]  /*1890*/  DFMA R22, R22, R24, 1 ;  /* 0x3ff000001616742b */ /* 0x000fe20000000018 */
[----:B------:R-:W-:Y:S02]  /*18a0*/  IMAD.MOV.U32 R24, RZ, RZ, 0x1871100e ;  /* 0x1871100eff187424 */ /* 0x000fe400078e00ff */
[----:B------:R-:W-:-:S06]  /*18b0*/  IMAD.MOV.U32 R25, RZ, RZ, 0x3fcda671 ;  /* 0x3fcda671ff197424 */ /* 0x000fcc00078e00ff */
[----:B------:R-:W-:Y:S01]  /*18c0*/  DFMA R24, |R12|, R24, 1 ;  /* 0x3ff000000c18742b */ /* 0x000fe20000000218 */
[----:B------:R-:W-:Y:S02]  /*18d0*/  IMAD R17, R18, 0x100000, R23 ;  /* 0x0010000012117824 */ /* 0x000fe400078e0217 */
[----:B------:R-:W-:-:S03]  /*18e0*/  IMAD.MOV.U32 R16, RZ, RZ, R22 ;  /* 0x000000ffff107224 */ /* 0x000fc600078e0016 */
[----:B------:R0:W1:Y:S01]  /*18f0*/  MUFU.RCP64H R29, R25 ;  /* 0x00000019001d7308 */ /* 0x0000620000001800 */
[----:B------:R-:W-:Y:S05]  /*1900*/  @!P0 BRA `(.L_x_16) ;  /* 0x0000000000308947 */ /* 0x000fea0003800000 */
[----:B------:R-:W-:Y:S01]  /*1910*/  FSETP.GEU.AND P1, PT, |R21|, 4.2275390625, PT ;  /* 0x408748001500780b */ /* 0x000fe20003f2e200 */
[C---:B------:R-:W-:Y:S02]  /*1920*/  DSETP.GEU.AND P0, PT, R20.reuse, RZ, PT ;  /* 0x000000ff1400722a */ /* 0x040fe40003f0e000 */
[----:B------:R-:W-:-:S10]  /*1930*/  DADD R20, R20, +INF ;  /* 0x7ff0000014147429 */ /* 0x000fd40000000000 */
[----:B------:R-:W-:Y:S02]  /*1940*/  @!P1 LEA.HI R0, R18, R18, RZ, 0x1 ;  /* 0x0000001212009211 */ /* 0x000fe400078f08ff */
[----:B------:R-:W-:Y:S02]  /*1950*/  FSEL R16, R20, RZ, P0 ;  /* 0x000000ff14107208 */ /* 0x000fe40000000000 */
[----:B------:R-:W-:Y:S02]  /*1960*/  @!P1 SHF.R.S32.HI R19, RZ, 0x1, R0 ;  /* 0x00000001ff139819 */ /* 0x000fe40000011400 */
[----:B------:R-:W-:Y:S02]  /*1970*/  FSEL R17, R21, RZ, P0 ;  /* 0x000000ff15117208 */ /* 0x000fe40000000000 */
[----:B------:R-:W-:Y:S01]  /*1980*/  @!P1 LEA R23, R19, R23, 0x14 ;  /* 0x0000001713179211 */ /* 0x000fe200078ea0ff */
[----:B------:R-:W-:-:S05]  /*1990*/  @!P1 IMAD.IADD R18, R18, 0x1, -R19 ;  /* 0x0000000112129824 */ /* 0x000fca00078e0a13 */
[----:B------:R-:W-:Y:S01]  /*19a0*/  @!P1 LEA R19, R18, 0x3ff00000, 0x14 ;  /* 0x3ff0000012139811 */ /* 0x000fe200078ea0ff */
[----:B------:R-:W-:-:S06]  /*19b0*/  @!P1 IMAD.MOV.U32 R18, RZ, RZ, RZ ;  /* 0x000000ffff129224 */ /* 0x000fcc00078e00ff */
[----:B------:R-:W-:-:S11]  /*19c0*/  @!P1 DMUL R16, R22, R18 ;  /* 0x0000001216109228 */ /* 0x000fd60000000000 */
.L_x_16:
[----:B------:R-:W-:Y:S05]  /*19d0*/  BSYNC.RECONVERGENT B1 ;  /* 0x0000000000017941 */ /* 0x000fea0003800200 */
.L_x_15:
[----:B------:R-:W-:Y:S01]  /*19e0*/  VIADD R28, R25, 0x300402 ;  /* 0x00300402191c7836 */ /* 0x000fe20000000000 */
[----:B------:R-:W-:Y:S04]  /*19f0*/  BSSY.RECONVERGENT B1, `(.L_x_17) ;  /* 0x0000010000017945 */ /* 0x000fe80003800200 */
[----:B------:R-:W-:Y:S01]  /*1a00*/  FSETP.GEU.AND P0, PT, |R28|, 5.8789094863358348022e-39, PT ;  /* 0x004004021c00780b */ /* 0x000fe20003f0e200 */
[----:B-1----:R-:W-:-:S08]  /*1a10*/  DFMA R18, -R24, R28, 1 ;  /* 0x3ff000001812742b */ /* 0x002fd0000000011c */
[----:B------:R-:W-:-:S08]  /*1a20*/  DFMA R18, R18, R18, R18 ;  /* 0x000000121212722b */ /* 0x000fd00000000012 */
[----:B------:R-:W-:-:S08]  /*1a30*/  DFMA R18, R28, R18, R28 ;  /* 0x000000121c12722b */ /* 0x000fd0000000001c */
[----:B------:R-:W-:-:S08]  /*1a40*/  DFMA R20, -R24, R18, 1 ;  /* 0x3ff000001814742b */ /* 0x000fd00000000112 */
[----:B------:R-:W-:Y:S01]  /*1a50*/  DFMA R18, R18, R20, R18 ;  /* 0x000000141212722b */ /* 0x000fe20000000012 */
[----:B------:R-:W-:Y:S10]  /*1a60*/  @P0 BRA `(.L_x_18) ;  /* 0x0000000000200947 */ /* 0x000ff40003800000 */
[----:B------:R-:W-:Y:S01]  /*1a70*/  LOP3.LUT R22, R25, 0x7fffffff, RZ, 0xc0, !PT ;  /* 0x7fffffff19167812 */ /* 0x000fe200078ec0ff */
[----:B------:R-:W-:Y:S01]  /*1a80*/  IMAD.MOV.U32 R18, RZ, RZ, R24 ;  /* 0x000000ffff127224 */ /* 0x000fe200078e0018 */
[----:B------:R-:W-:Y:S01]  /*1a90*/  MOV R0, 0x1ad0 ;  /* 0x00001ad000007802 */ /* 0x000fe20000000f00 */
[----:B------:R-:W-:Y:S02]  /*1aa0*/  IMAD.MOV.U32 R19, RZ, RZ, R25 ;  /* 0x000000ffff137224 */ /* 0x000fe400078e0019 */
[----:B------:R-:W-:-:S07]  /*1ab0*/  VIADD R22, R22, 0xfff00000 ;  /* 0xfff0000016167836 */ /* 0x000fce0000000000 */
[----:B0-----:R-:W-:Y:S05]  /*1ac0*/  CALL.REL.NOINC `($__internal_0_$__cuda_sm20_dblrcp_rn_slowpath_v3) ;  /* 0x0000000000847944 */ /* 0x001fea0003c00000 */
[----:B------:R-:W-:Y:S02]  /*1ad0*/  IMAD.MOV.U32 R18, RZ, RZ, R22 ;  /* 0x000000ffff127224 */ /* 0x000fe400078e0016 */
[----:B------:R-:W-:-:S07]  /*1ae0*/  IMAD.MOV.U32 R19, RZ, RZ, R23 ;  /* 0x000000ffff137224 */ /* 0x000fce00078e0017 */
.L_x_18:
[----:B------:R-:W-:Y:S05]  /*1af0*/  BSYNC.RECONVERGENT B1 ;  /* 0x0000000000017941 */ /* 0x000fea0003800200 */
.L_x_17:
[----:B------:R-:W-:Y:S01]  /*1b00*/  MOV R20, 0x40000000 ;  /* 0x4000000000147802 */ /* 0x000fe20000000f00 */
[----:B------:R-:W-:Y:S01]  /*1b10*/  IMAD.MOV.U32 R21, RZ, RZ, 0x3ffd23dd ;  /* 0x3ffd23ddff157424 */ /* 0x000fe200078e00ff */
[----:B------:R-:W-:Y:S01]  /*1b20*/  UMOV UR12, 0xe0000000 ;  /* 0xe0000000000c7882 */ /* 0x000fe20000000000 */
[----:B------:R-:W-:Y:S01]  /*1b30*/  UMOV UR13, 0x3ff548cd ;  /* 0x3ff548cd000d7882 */ /* 0x000fe20000000000 */
[----:B------:R-:W-:-:S03]  /*1b40*/  DSETP.GT.AND P0, PT, R12, RZ, PT ;  /* 0x000000ff0c00722a */ /* 0x000fc60003f04000 */
[----:B------:R-:W-:Y:S01]  /*1b50*/  DFMA R20, R18, UR12, -R20 ;  /* 0x0000000c12147c2b */ /* 0x000fe20008000814 */
[----:B------:R-:W-:-:S07]  /*1b60*/  UMOV UR13, 0x3fd6d1f0 ;  /* 0x3fd6d1f0000d7882 */ /* 0x000fce0000000000 */
[----:B------:R-:W-:-:S08]  /*1b70*/  DFMA R20, R20, R18, 1.7814779281616210938 ;  /* 0x3ffc80ef1414742b */ /* 0x000fd00000000012 */
[----:B------:R-:W-:Y:S01]  /*1b80*/  DFMA R20, R20, R18, -UR12 ;  /* 0x8000000c14147e2b */ /* 0x000fe20008000012 */
[----:B------:R-:W-:Y:S01]  /*1b90*/  UMOV UR12, 0x40000000 ;  /* 0x40000000000c7882 */ /* 0x000fe20000000000 */
[----:B------:R-:W-:-:S06]  /*1ba0*/  UMOV UR13, 0x3fd470bf ;  /* 0x3fd470bf000d7882 */ /* 0x000fcc0000000000 */
[----:B------:R-:W-:Y:S01]  /*1bb0*/  DFMA R20, R20, R18, UR12 ;  /* 0x0000000c14147e2b */ /* 0x000fe20008000012 */
[----:B------:R-:W-:Y:S02]  /*1bc0*/  UMOV UR13, 0x3fd98845 ;  /* 0x3fd98845000d7882 */ /* 0x000fe40000000000 */
[----:B------:R-:W-:-:S05]  /*1bd0*/  DMUL R16, R16, UR12 ;  /* 0x0000000c10107c28 */ /* 0x000fca0008000000 */
[----:B------:R-:W-:-:S08]  /*1be0*/  DMUL R20, R20, R18 ;  /* 0x0000001214147228 */ /* 0x000fd00000000000 */
[----:B------:R-:W-:Y:S01]  /*1bf0*/  DMUL R20, R16, R20 ;  /* 0x0000001410147228 */ /* 0x000fe20000000000 */
[----:B------:R-:W1:Y:S07]  /*1c00*/  LDC.64 R16, c[0x0][0x388] ;  /* 0x0000e200ff107b82 */ /* 0x000e6e0000000a00 */
[----:B------:R-:W-:-:S10]  /*1c10*/  DADD R18, -R20, 1 ;  /* 0x3ff0000014127429 */ /* 0x000fd40000000100 */
[----:B------:R-:W-:Y:S02]  /*1c20*/  FSEL R12, R18, R20, P0 ;  /* 0x00000014120c7208 */ /* 0x000fe40000000000 */
[----:B------:R-:W-:-:S06]  /*1c30*/  FSEL R13, R19, R21, P0 ;  /* 0x00000015130d7208 */ /* 0x000fcc0000000000 */
[----:B------:R-:W-:Y:S01]  /*1c40*/  DMUL R12, R4, R12 ;  /* 0x0000000c040c7228 */ /* 0x000fe20000000000 */
[----:B-1----:R-:W-:-:S04]  /*1c50*/  IMAD.WIDE R16, R26, 0x8, R16 ;  /* 0x000000081a107825 */ /* 0x002fc800078e0210 */
[----:B------:R-:W-:-:S03]  /*1c60*/  IMAD.IADD R26, R3, 0x1, R26 ;  /* 0x00000001031a7824 */ /* 0x000fc600078e021a */
[----:B------:R-:W-:Y:S02]  /*1c70*/  DFMA R12, R10, R14, -R12 ;  /* 0x0000000e0a0c722b */ /* 0x000fe4000000080c */
[----:B------:R-:W-:-:S05]  /*1c80*/  ISETP.GE.AND P0, PT, R26, UR5, PT ;  /* 0x000000051a007c0c */ /* 0x000fca000bf06270 */
[----:B------:R1:W-:Y:S08]  /*1c90*/  STG.E.64 desc[UR6][R16.64], R12 ;  /* 0x0000000c10007986 */ /* 0x0003f0000c101b06 */
[----:B------:R-:W-:Y:S05]  /*1ca0*/  @!P0 BRA `(.L_x_19) ;  /* 0xffffffe800a88947 */ /* 0x000fea000383ffff */
.L_x_3:
[----:B------:R-:W-:Y:S05]  /*1cb0*/  BSYNC.RECONVERGENT B0 ;  /* 0x0000000000007941 */ /* 0x000fea0003800200 */
.L_x_2:
[----:B------:R-:W-:Y:S05]  /*1cc0*/  BRA.U UP0, `(.L_x_20) ;  /* 0xffffffe900787547 */ /* 0x000fea000b83ffff */
[----:B------:R-:W-:Y:S05]  /*1cd0*/  EXIT ;  /* 0x000000000000794d */ /* 0x000fea0003800000 */
        .weak           $__internal_0_$__cuda_sm20_dblrcp_rn_slowpath_v3
        .type           $__internal_0_$__cuda_sm20_dblrcp_rn_slowpath_v3,@function
        .size           $__internal_0_$__cuda_sm20_dblrcp_rn_slowpath_v3,($__internal_1_$__cuda_sm20_div_rn_f64_full - $__internal_0_$__cuda_sm20_dblrcp_rn_slowpath_v3)
$__internal_0_$__cuda_sm20_dblrcp_rn_slowpath_v3:
[----:B------:R-:W-:Y:S01]  /*1ce0*/  DSETP.GTU.AND P0, PT, |R18|, +INF , PT ;  /* 0x7ff000001200742a */ /* 0x000fe20003f0c200 */
[----:B------:R-:W-:-:S13]  /*1cf0*/  BSSY.RECONVERGENT B2, `(.L_x_21) ;  /* 0x0000022000027945 */ /* 0x000fda0003800200 */
[----:B------:R-:W-:Y:S05]  /*1d00*/  @P0 BRA `(.L_x_22) ;  /* 0x0000000000780947 */ /* 0x000fea0003800000 */
[----:B------:R-:W-:-:S05]  /*1d10*/  LOP3.LUT R23, R19, 0x7fffffff, RZ, 0xc0, !PT ;  /* 0x7fffffff13177812 */ /* 0x000fca00078ec0ff */
[----:B------:R-:W-:-:S05]  /*1d20*/  VIADD R20, R23, 0xffffffff ;  /* 0xffffffff17147836 */ /* 0x000fca0000000000 */
[----:B------:R-:W-:-:S13]  /*1d30*/  ISETP.GE.U32.AND P0, PT, R20, 0x7fefffff, PT ;  /* 0x7fefffff1400780c */ /* 0x000fda0003f06070 */
[----:B------:R-:W-:Y:S01]  /*1d40*/  @P0 LOP3.LUT R21, R19, 0x7ff00000, RZ, 0x3c, !PT ;  /* 0x7ff0000013150812 */ /* 0x000fe200078e3cff */
[----:B------:R-:W-:Y:S01]  /*1d50*/  @P0 IMAD.MOV.U32 R20, RZ, RZ, RZ ;  /* 0x000000ffff140224 */ /* 0x000fe200078e00ff */
[----:B------:R-:W-:Y:S06]  /*1d60*/  @P0 BRA `(.L_x_23) ;  /* 0x0000000000680947 */ /* 0x000fec0003800000 */
[----:B------:R-:W-:-:S13]  /*1d70*/  ISETP.GE.U32.AND P0, PT, R23, 0x1000001, PT ;  /* 0x010000011700780c */ /* 0x000fda0003f06070 */
[----:B------:R-:W-:Y:S05]  /*1d80*/  @!P0 BRA `(.L_x_24) ;  /* 0x0000000000348947 */ /* 0x000fea0003800000 */
[----:B------:R-:W-:Y:S02]  /*1d90*/  VIADD R21, R19, 0xc0200000 ;  /* 0xc020000013157836 */ /* 0x000fe40000000000 */
[----:B------:R-:W-:Y:S02]  /*1da0*/  IMAD.MOV.U32 R20, RZ, RZ, R18 ;  /* 0x000000ffff147224 */ /* 0x000fe400078e0012 */
[----:B------:R-:W0:Y:S04]  /*1db0*/  MUFU.RCP64H R23, R21 ;  /* 0x0000001500177308 */ /* 0x000e280000001800 */
[----:B0-----:R-:W-:-:S08]  /*1dc0*/  DFMA R24, -R20, R22, 1 ;  /* 0x3ff000001418742b */ /* 0x001fd00000000116 */
[----:B------:R-:W-:-:S08]  /*1dd0*/  DFMA R24, R24, R24, R24 ;  /* 0x000000181818722b */ /* 0x000fd00000000018 */
[----:B------:R-:W-:-:S08]  /*1de0*/  DFMA R24, R22, R24, R22 ;  /* 0x000000181618722b */ /* 0x000fd00000000016 */
[----:B------:R-:W-:-:S08]  /*1df0*/  DFMA R22, -R20, R24, 1 ;  /* 0x3ff000001416742b */ /* 0x000fd00000000118 */
[----:B------:R-:W-:-:S08]  /*1e00*/  DFMA R22, R24, R22, R24 ;  /* 0x000000161816722b */ /* 0x000fd00000000018 */
[----:B------:R-:W-:-:S08]  /*1e10*/  DMUL R22, R22, 2.2250738585072013831e-308 ;  /* 0x0010000016167828 */ /* 0x000fd00000000000 */
[----:B------:R-:W-:-:S08]  /*1e20*/  DFMA R18, -R18, R22, 1 ;  /* 0x3ff000001212742b */ /* 0x000fd00000000116 */
[----:B------:R-:W-:-:S08]  /*1e30*/  DFMA R18, R18, R18, R18 ;  /* 0x000000121212722b */ /* 0x000fd00000000012 */
[----:B------:R-:W-:Y:S01]  /*1e40*/  DFMA R20, R22, R18, R22 ;  /* 0x000000121614722b */ /* 0x000fe20000000016 */
[----:B------:R-:W-:Y:S10]  /*1e50*/  BRA `(.L_x_23) ;  /* 0x00000000002c7947 */ /* 0x000ff40003800000 */
.L_x_24:
[----:B------:R-:W-:-:S06]  /*1e60*/  DMUL R18, R18, 8.11296384146066816958e+31 ;  /* 0x4690000012127828 */ /* 0x000fcc0000000000 */
[----:B------:R-:W0:Y:S02]  /*1e70*/  MUFU.RCP64H R23, R19 ;  /* 0x0000001300177308 */ /* 0x000e240000001800 */
[----:B0-----:R-:W-:-:S08]  /*1e80*/  DFMA R20, -R18, R22, 1 ;  /* 0x3ff000001214742b */ /* 0x001fd00000000116 */
[----:B------:R-:W-:-:S08]  /*1e90*/  DFMA R20, R20, R20, R20 ;  /* 0x000000141414722b */ /* 0x000fd00000000014 */
[----:B------:R-:W-:-:S08]  /*1ea0*/  DFMA R20, R22, R20, R22 ;  /* 0x000000141614722b */ /* 0x000fd00000000016 */
[----:B------:R-:W-:-:S08]  /*1eb0*/  DFMA R22, -R18, R20, 1 ;  /* 0x3ff000001216742b */ /* 0x000fd00000000114 */
[----:B------:R-:W-:-:S08]  /*1ec0*/  DFMA R20, R20, R22, R20 ;  /* 0x000000161414722b */ /* 0x000fd00000000014 */
[----:B------:R-:W-:Y:S01]  /*1ed0*/  DMUL R20, R20, 8.11296384146066816958e+31 ;  /* 0x4690000014147828 */ /* 0x000fe20000000000 */
[----:B------:R-:W-:Y:S10]  /*1ee0*/  BRA `(.L_x_23) ;  /* 0x0000000000087947 */ /* 0x000ff40003800000 */
.L_x_22:
[----:B------:R-:W-:Y:S01]  /*1ef0*/  LOP3.LUT R21, R19, 0x80000, RZ, 0xfc, !PT ;  /* 0x0008000013157812 */ /* 0x000fe200078efcff */
[----:B------:R-:W-:-:S07]  /*1f00*/  IMAD.MOV.U32 R20, RZ, RZ, R18 ;  /* 0x000000ffff147224 */ /* 0x000fce00078e0012 */
.L_x_23:
[----:B------:R-:W-:Y:S05]  /*1f10*/  BSYNC.RECONVERGENT B2 ;  /* 0x0000000000027941 */ /* 0x000fea0003800200 */
.L_x_21:
[----:B------:R-:W-:Y:S01]  /*1f20*/  IMAD.MOV.U32 R18, RZ, RZ, R0 ;  /* 0x000000ffff127224 */ /* 0x000fe200078e0000 */
[----:B------:R-:W-:Y:S01]  /*1f30*/  MOV R22, R20 ;  /* 0x0000001400167202 */ /* 0x000fe20000000f00 */
[----:B------:R-:W-:Y:S02]  /*1f40*/  IMAD.MOV.U32 R19, RZ, RZ, 0x0 ;  /* 0x00000000ff137424 */ /* 0x000fe400078e00ff */
[----:B------:R-:W-:Y:S02]  /*1f50*/  IMAD.MOV.U32 R23, RZ, RZ, R21 ;  /* 0x000000ffff177224 */ /* 0x000fe400078e0015 */
[----:B------:R-:W-:Y:S05]  /*1f60*/  RET.REL.NODEC R18 `(_Z2bsiPdS_idddd) ;  /* 0xffffffe012247950 */ /* 0x000fea0003c3ffff */
        .weak           $__internal_1_$__cuda_sm20_div_rn_f64_full
        .type           $__internal_1_$__cuda_sm20_div_rn_f64_full,@function
        .size           $__internal_1_$__cuda_sm20_div_rn_f64_full,($__internal_2_$__cuda_sm20_drsqrt_f64_slowpath_v2 - $__internal_1_$__cuda_sm20_div_rn_f64_full)
$__internal_1_$__cuda_sm20_div_rn_f64_full:
[----:B------:R-:W-:Y:S01]  /*1f70*/  FSETP.GEU.AND P2, PT, |R13|, 1.469367938527859385e-39, PT ;  /* 0x001000000d00780b */ /* 0x000fe20003f4e200 */
[----:B------:R-:W-:Y:S01]  /*1f80*/  IMAD.MOV.U32 R28, RZ, RZ, 0x1ca00000 ;  /* 0x1ca00000ff1c7424 */ /* 0x000fe200078e00ff */
[C---:B------:R-:W-:Y:S01]  /*1f90*/  FSETP.GEU.AND P0, PT, |R17|.reuse, 1.469367938527859385e-39, PT ;  /* 0x001000001100780b */ /* 0x040fe20003f0e200 */
[----:B------:R-:W-:Y:S01]  /*1fa0*/  BSSY.RECONVERGENT B2, `(.L_x_25) ;  /* 0x0000054000027945 */ /* 0x000fe20003800200 */
[----:B------:R-:W-:Y:S02]  /*1fb0*/  LOP3.LUT R14, R17, 0x800fffff, RZ, 0xc0, !PT ;  /* 0x800fffff110e7812 */ /* 0x000fe400078ec0ff */
[----:B------:R-:W-:Y:S02]  /*1fc0*/  LOP3.LUT R27, R13, 0x7ff00000, RZ, 0xc0, !PT ;  /* 0x7ff000000d1b7812 */ /* 0x000fe400078ec0ff */
[----:B------:R-:W-:Y:S01]  /*1fd0*/  LOP3.LUT R15, R14, 0x3ff00000, RZ, 0xfc, !PT ;  /* 0x3ff000000e0f7812 */ /* 0x000fe200078efcff */
[----:B------:R-:W-:Y:S01]  /*1fe0*/  IMAD.MOV.U32 R14, RZ, RZ, R16 ;  /* 0x000000ffff0e7224 */ /* 0x000fe200078e0010 */
[----:B------:R-:W-:-:S02]  /*1ff0*/  LOP3.LUT R29, R17, 0x7ff00000, RZ, 0xc0, !PT ;  /* 0x7ff00000111d7812 */ /* 0x000fc400078ec0ff */
[----:B------:R-:W-:Y:S01]  /*2000*/  MOV R20, 0x1 ;  /* 0x0000000100147802 */ /* 0x000fe20000000f00 */
[----:B------:R-:W-:Y:S01]  /*2010*/  @!P2 IMAD.MOV.U32 R22, RZ, RZ, RZ ;  /* 0x000000ffff16a224 */ /* 0x000fe200078e00ff */
[----:B------:R-:W-:Y:S01]  /*2020*/  @!P2 LOP3.LUT R18, R17, 0x7ff00000, RZ, 0xc0, !PT ;  /* 0x7ff000001112a812 */ /* 0x000fe200078ec0ff */
[----:B------:R-:W-:Y:S01]  /*2030*/  @!P0 DMUL R14, R16, 8.98846567431157953865e+307 ;  /* 0x7fe00000100e8828 */ /* 0x000fe20000000000 */
[C---:B------:R-:W-:Y:S02]  /*2040*/  ISETP.GE.U32.AND P1, PT, R27.reuse, R29, PT ;  /* 0x0000001d1b00720c */ /* 0x040fe40003f26070 */
[----:B------:R-:W-:Y:S01]  /*2050*/  @!P2 ISETP.GE.U32.AND P3, PT, R27, R18, PT ;  /* 0x000000121b00a20c */ /* 0x000fe20003f66070 */
[----:B------:R-:W-:Y:S01]  /*2060*/  IMAD.MOV.U32 R18, RZ, RZ, R12 ;  /* 0x000000ffff127224 */ /* 0x000fe200078e000c */
[C---:B------:R-:W-:Y:S01]  /*2070*/  SEL R19, R28.reuse, 0x63400000, !P1 ;  /* 0x634000001c137807 */ /* 0x040fe20004800000 */
[----:B------:R-:W0:Y:S01]  /*2080*/  MUFU.RCP64H R21, R15 ;  /* 0x0000000f00157308 */ /* 0x000e220000001800 */
[----:B------:R-:W-:-:S02]  /*2090*/  @!P2 SEL R23, R28, 0x63400000, !P3 ;  /* 0x634000001c17a807 */ /* 0x000fc40005800000 */
[--C-:B------:R-:W-:Y:S02]  /*20a0*/  LOP3.LUT R19, R19, 0x800fffff, R13.reuse, 0xf8, !PT ;  /* 0x800fffff13137812 */ /* 0x100fe400078ef80d */
[----:B------:R-:W-:Y:S02]  /*20b0*/  @!P2 LOP3.LUT R23, R23, 0x80000000, R13, 0xf8, !PT ;  /* 0x800000001717a812 */ /* 0x000fe400078ef80d */
[----:B------:R-:W-:Y:S02]  /*20c0*/  @!P0 LOP3.LUT R29, R15, 0x7ff00000, RZ, 0xc0, !PT ;  /* 0x7ff000000f1d8812 */ /* 0x000fe400078ec0ff */
[----:B------:R-:W-:-:S06]  /*20d0*/  @!P2 LOP3.LUT R23, R23, 0x100000, RZ, 0xfc, !PT ;  /* 0x001000001717a812 */ /* 0x000fcc00078efcff */
[----:B------:R-:W-:Y:S02]  /*20e0*/  @!P2 DFMA R18, R18, 2, -R22 ;  /* 0x400000001212a82b */ /* 0x000fe40000000816 */
[----:B0-----:R-:W-:-:S08]  /*20f0*/  DFMA R22, R20, -R14, 1 ;  /* 0x3ff000001416742b */ /* 0x001fd0000000080e */
[----:B------:R-:W-:-:S08]  /*2100*/  DFMA R22, R22, R22, R22 ;  /* 0x000000161616722b */ /* 0x000fd00000000016 */
[----:B------:R-:W-:-:S08]  /*2110*/  DFMA R22, R20, R22, R20 ;  /* 0x000000161416722b */ /* 0x000fd00000000014 */
[----:B------:R-:W-:-:S08]  /*2120*/  DFMA R20, R22, -R14, 1 ;  /* 0x3ff000001614742b */ /* 0x000fd0000000080e */
[----:B------:R-:W-:-:S08]  /*2130*/  DFMA R20, R22, R20, R22 ;  /* 0x000000141614722b */ /* 0x000fd00000000016 */
[----:B------:R-:W-:-:S08]  /*2140*/  DMUL R22, R20, R18 ;  /* 0x0000001214167228 */ /* 0x000fd00000000000 */
[----:B------:R-:W-:-:S08]  /*2150*/  DFMA R24, R22, -R14, R18 ;  /* 0x8000000e1618722b */ /* 0x000fd00000000012 */
[----:B------:R-:W-:Y:S01]  /*2160*/  DFMA R24, R20, R24, R22 ;  /* 0x000000181418722b */ /* 0x000fe20000000016 */
[----:B------:R-:W-:Y:S01]  /*2170*/  IMAD.MOV.U32 R22, RZ, RZ, R27 ;  /* 0x000000ffff167224 */ /* 0x000fe200078e001b */
[----:B------:R-:W-:-:S05]  /*2180*/  @!P2 LOP3.LUT R22, R19, 0x7ff00000, RZ, 0xc0, !PT ;  /* 0x7ff000001316a812 */ /* 0x000fca00078ec0ff */
[----:B------:R-:W-:-:S05]  /*2190*/  VIADD R20, R22, 0xffffffff ;  /* 0xffffffff16147836 */ /* 0x000fca0000000000 */
[----:B------:R-:W-:Y:S01]  /*21a0*/  ISETP.GT.U32.AND P0, PT, R20, 0x7feffffe, PT ;  /* 0x7feffffe1400780c */ /* 0x000fe20003f04070 */
[----:B------:R-:W-:-:S05]  /*21b0*/  VIADD R20, R29, 0xffffffff ;  /* 0xffffffff1d147836 */ /* 0x000fca0000000000 */
[----:B------:R-:W-:-:S13]  /*21c0*/  ISETP.GT.U32.OR P0, PT, R20, 0x7feffffe, P0 ;  /* 0x7feffffe1400780c */ /* 0x000fda0000704470 */
[----:B------:R-:W-:Y:S05]  /*21d0*/  @P0 BRA `(.L_x_26) ;  /* 0x00000000006c0947 */ /* 0x000fea0003800000 */
[----:B------:R-:W-:-:S04]  /*21e0*/  LOP3.LUT R20, R17, 0x7ff00000, RZ, 0xc0, !PT ;  /* 0x7ff0000011147812 */ /* 0x000fc800078ec0ff */
[CC--:B------:R-:W-:Y:S02]  /*21f0*/  VIADDMNMX R12, R27.reuse, -R20.reuse, 0xb9600000, !PT ;  /* 0xb96000001b0c7446 */ /* 0x0c0fe40007800914 */
[----:B------:R-:W-:Y:S02]  /*2200*/  ISETP.GE.U32.AND P0, PT, R27, R20, PT ;  /* 0x000000141b00720c */ /* 0x000fe40003f06070 */
[----:B------:R-:W-:Y:S02]  /*2210*/  VIMNMX R12, PT, PT, R12, 0x46a00000, PT ;  /* 0x46a000000c0c7848 */ /* 0x000fe40003fe0100 */
[----:B------:R-:W-:-:S05]  /*2220*/  SEL R13, R28, 0x63400000, !P0 ;  /* 0x634000001c0d7807 */ /* 0x000fca0004000000 */
[----:B------:R-:W-:Y:S02]  /*2230*/  IMAD.IADD R22, R12, 0x1, -R13 ;  /* 0x000000010c167824 */ /* 0x000fe400078e0a0d */
[----:B------:R-:W-:Y:S02]  /*2240*/  IMAD.MOV.U32 R12, RZ, RZ, RZ ;  /* 0x000000ffff0c7224 */ /* 0x000fe400078e00ff */
[----:B------:R-:W-:-:S06]  /*2250*/  VIADD R13, R22, 0x7fe00000 ;  /* 0x7fe00000160d7836 */ /* 0x000fcc0000000000 */
[----:B------:R-:W-:-:S10]  /*2260*/  DMUL R20, R24, R12 ;  /* 0x0000000c18147228 */ /* 0x000fd40000000000 */
[----:B------:R-:W-:-:S13]  /*2270*/  FSETP.GTU.AND P0, PT, |R21|, 1.469367938527859385e-39, PT ;  /* 0x001000001500780b */ /* 0x000fda0003f0c200 */
[----:B------:R-:W-:Y:S05]  /*2280*/  @P0 BRA `(.L_x_27) ;  /* 0x0000000000940947 */ /* 0x000fea0003800000 */
[----:B------:R-:W-:-:S06]  /*2290*/  DFMA R14, R24, -R14, R18 ;  /* 0x8000000e180e722b */ /* 0x000fcc0000000012 */
[----:B------:R-:W-:-:S04]  /*22a0*/  IMAD.MOV.U32 R14, RZ, RZ, RZ ;  /* 0x000000ffff0e7224 */ /* 0x000fc800078e00ff */
[C---:B------:R-:W-:Y:S02]  /*22b0*/  FSETP.NEU.AND P0, PT, R15.reuse, RZ, PT ;  /* 0x000000ff0f00720b */ /* 0x040fe40003f0d000 */
[----:B------:R-:W-:-:S04]  /*22c0*/  LOP3.LUT R17, R15, 0x80000000, R17, 0x48, !PT ;  /* 0x800000000f117812 */ /* 0x000fc800078e4811 */
[----:B------:R-:W-:-:S07]  /*22d0*/  LOP3.LUT R15, R17, R13, RZ, 0xfc, !PT ;  /* 0x0000000d110f7212 */ /* 0x000fce00078efcff */
[----:B------:R-:W-:Y:S05]  /*22e0*/  @!P0 BRA `(.L_x_27) ;  /* 0x00000000007c8947 */ /* 0x000fea0003800000 */
[----:B------:R-:W-:Y:S01]  /*22f0*/  IADD3 R13, PT, PT, -R22, RZ, RZ ;  /* 0x000000ff160d7210 */ /* 0x000fe20007ffe1ff */
[----:B------:R-:W-:Y:S01]  /*2300*/  IMAD.MOV.U32 R12, RZ, RZ, RZ ;  /* 0x000000ffff0c7224 */ /* 0x000fe200078e00ff */
[----:B------:R-:W-:-:S05]  /*2310*/  DMUL.RP R14, R24, R14 ;  /* 0x0000000e180e7228 */ /* 0x000fca0000008000 */
[----:B------:R-:W-:-:S05]  /*2320*/  DFMA R12, R20, -R12, R24 ;  /* 0x8000000c140c722b */ /* 0x000fca0000000018 */
[----:B------:R-:W-:Y:S02]  /*2330*/  LOP3.LUT R17, R15, R17, RZ, 0x3c, !PT ;  /* 0x000000110f117212 */ /* 0x000fe400078e3cff */
[----:B------:R-:W-:-:S04]  /*2340*/  IADD3 R12, PT, PT, -R22, -0x43300000, RZ ;  /* 0xbcd00000160c7810 */ /* 0x000fc80007ffe1ff */
[----:B------:R-:W-:-:S04]  /*2350*/  FSETP.NEU.AND P0, PT, |R13|, R12, PT ;  /* 0x0000000c0d00720b */ /* 0x000fc80003f0d200 */
[----:B------:R-:W-:Y:S02]  /*2360*/  FSEL R20, R14, R20, !P0 ;  /* 0x000000140e147208 */ /* 0x000fe40004000000 */
[----:B------:R-:W-:Y:S01]  /*2370*/  FSEL R21, R17, R21, !P0 ;  /* 0x0000001511157208 */ /* 0x000fe20004000000 */
[----:B------:R-:W-:Y:S06]  /*2380*/  BRA `(.L_x_27) ;  /* 0x0000000000547947 */ /* 0x000fec0003800000 */
.L_x_26:
[----:B------:R-:W-:-:S14]  /*2390*/  DSETP.NAN.AND P0, PT, R12, R12, PT ;  /* 0x0000000c0c00722a */ /* 0x000fdc0003f08000 */
[----:B------:R-:W-:Y:S05]  /*23a0*/  @P0 BRA `(.L_x_28) ;  /* 0x0000000000440947 */ /* 0x000fea0003800000 */
[----:B------:R-:W-:-:S14]  /*23b0*/  DSETP.NAN.AND P0, PT, R16, R16, PT ;  /* 0x000000101000722a */ /* 0x000fdc0003f08000 */
[----:B------:R-:W-:Y:S05]  /*23c0*/  @P0 BRA `(.L_x_29) ;  /* 0x0000000000300947 */ /* 0x000fea0003800000 */
[----:B------:R-:W-:Y:S01]  /*23d0*/  ISETP.NE.AND P0, PT, R22, R29, PT ;  /* 0x0000001d1600720c */ /* 0x000fe20003f05270 */
[----:B------:R-:W-:Y:S02]  /*23e0*/  IMAD.MOV.U32 R20, RZ, RZ, 0x0 ;  /* 0x00000000ff147424 */ /* 0x000fe400078e00ff */
[----:B------:R-:W-:-:S10]  /*23f0*/  IMAD.MOV.U32 R21, RZ, RZ, -0x80000 ;  /* 0xfff80000ff157424 */ /* 0x000fd400078e00ff */
[----:B------:R-:W-:Y:S05]  /*2400*/  @!P0 BRA `(.L_x_27) ;  /* 0x0000000000348947 */ /* 0x000fea0003800000 */
[----:B------:R-:W-:Y:S02]  /*2410*/  ISETP.NE.AND P0, PT, R22, 0x7ff00000, PT ;  /* 0x7ff000001600780c */ /* 0x000fe40003f05270 */
[----:B------:R-:W-:Y:S02]  /*2420*/  LOP3.LUT R21, R13, 0x80000000, R17, 0x48, !PT ;  /* 0x800000000d157812 */ /* 0x000fe400078e4811 */
[----:B------:R-:W-:-:S13]  /*2430*/  ISETP.EQ.OR P0, PT, R29, RZ, !P0 ;  /* 0x000000ff1d00720c */ /* 0x000fda0004702670 */
[----:B------:R-:W-:Y:S01]  /*2440*/  @P0 LOP3.LUT R12, R21, 0x7ff00000, RZ, 0xfc, !PT ;  /* 0x7ff00000150c0812 */ /* 0x000fe200078efcff */
[----:B------:R-:W-:Y:S02]  /*2450*/  @!P0 IMAD.MOV.U32 R20, RZ, RZ, RZ ;  /* 0x000000ffff148224 */ /* 0x000fe400078e00ff */
[----:B------:R-:W-:Y:S02]  /*2460*/  @P0 IMAD.MOV.U32 R20, RZ, RZ, RZ ;  /* 0x000000ffff140224 */ /* 0x000fe400078e00ff */
[----:B------:R-:W-:Y:S01]  /*2470*/  @P0 IMAD.MOV.U32 R21, RZ, RZ, R12 ;  /* 0x000000ffff150224 */ /* 0x000fe200078e000c */
[----:B------:R-:W-:Y:S06]  /*2480*/  BRA `(.L_x_27) ;  /* 0x0000000000147947 */ /* 0x000fec0003800000 */
.L_x_29:
[----:B------:R-:W-:Y:S01]  /*2490*/  LOP3.LUT R21, R17, 0x80000, RZ, 0xfc, !PT ;  /* 0x0008000011157812 */ /* 0x000fe200078efcff */
[----:B------:R-:W-:Y:S01]  /*24a0*/  IMAD.MOV.U32 R20, RZ, RZ, R16 ;  /* 0x000000ffff147224 */ /* 0x000fe200078e0010 */
[----:B------:R-:W-:Y:S06]  /*24b0*/  BRA `(.L_x_27) ;  /* 0x0000000000087947 */ /* 0x000fec0003800000 */
.L_x_28:
[----:B------:R-:W-:Y:S02]  /*24c0*/  LOP3.LUT R21, R13, 0x80000, RZ, 0xfc, !PT ;  /* 0x000800000d157812 */ /* 0x000fe400078efcff */
[----:B------:R-:W-:-:S07]  /*24d0*/  MOV R20, R12 ;  /* 0x0000000c00147202 */ /* 0x000fce0000000f00 */
.L_x_27:
[----:B------:R-:W-:Y:S05]  /*24e0*/  BSYNC.RECONVERGENT B2 ;  /* 0x0000000000027941 */ /* 0x000fea0003800200 */
.L_x_25:
[----:B------:R-:W-:Y:S02]  /*24f0*/  IMAD.MOV.U32 R12, RZ, RZ, R0 ;  /* 0x000000ffff0c7224 */ /* 0x000fe400078e0000 */
[----:B------:R-:W-:Y:S02]  /*2500*/  IMAD.MOV.U32 R13, RZ, RZ, 0x0 ;  /* 0x00000000ff0d7424 */ /* 0x000fe400078e00ff */
[----:B------:R-:W-:Y:S02]  /*2510*/  IMAD.MOV.U32 R16, RZ, RZ, R20 ;  /* 0x000000ffff107224 */ /* 0x000fe400078e0014 */
[----:B------:R-:W-:Y:S01]  /*2520*/  IMAD.MOV.U32 R17, RZ, RZ, R21 ;  /* 0x000000ffff117224 */ /* 0x000fe200078e0015 */
[----:B------:R-:W-:Y:S06]  /*2530*/  RET.REL.NODEC R12 `(_Z2bsiPdS_idddd) ;  /* 0xffffffd80cb07950 */ /* 0x000fec0003c3ffff */
        .weak           $__internal_2_$__cuda_sm20_drsqrt_f64_slowpath_v2
        .type           $__internal_2_$__cuda_sm20_drsqrt_f64_slowpath_v2,@function
        .size           $__internal_2_$__cuda_sm20_drsqrt_f64_slowpath_v2,(.L_x_36 - $__internal_2_$__cuda_sm20_drsqrt_f64_slowpath_v2)
$__internal_2_$__cuda_sm20_drsqrt_f64_slowpath_v2:
[----:B------:R-:W0:Y:S08]  /*2540*/  LDC.64 R4, c[0x0][0x3b0] ;  /* 0x0000ec00ff047b82 */ /* 0x000e300000000a00 */
[----:B------:R-:W1:Y:S01]  /*2550*/  LDC R2, c[0x0][0x3b4] ;  /* 0x0000ed00ff027b82 */ /* 0x000e620000000800 */
[----:B0-----:R-:W-:Y:S01]  /*2560*/  DSETP.NEU.AND P0, PT, R4, RZ, PT ;  /* 0x000000ff0400722a */ /* 0x001fe20003f0d000 */
[----:B-1----:R-:W-:-:S13]  /*2570*/  LOP3.LUT R2, R2, 0x80000000, RZ, 0xc0, !PT ;  /* 0x8000000002027812 */ /* 0x002fda00078ec0ff */
[----:B------:R-:W-:Y:S05]  /*2580*/  @!P0 BRA `(.L_x_30) ;  /* 0x00000000005c8947 */ /* 0x000fea0003800000 */
[----:B------:R-:W-:-:S14]  /*2590*/  DSETP.GTU.AND P0, PT, |R4|, +INF , PT ;  /* 0x7ff000000400742a */ /* 0x000fdc0003f0c200 */
[----:B------:R-:W-:Y:S05]  /*25a0*/  @P0 BRA `(.L_x_31) ;  /* 0x00000000004c0947 */ /* 0x000fea0003800000 */
[----:B------:R-:W-:-:S13]  /*25b0*/  ISETP.NE.AND P0, PT, R2, RZ, PT ;  /* 0x000000ff0200720c */ /* 0x000fda0003f05270 */
[----:B------:R-:W-:Y:S02]  /*25c0*/  @P0 IMAD.MOV.U32 R2, RZ, RZ, 0x0 ;  /* 0x00000000ff020424 */ /* 0x000fe400078e00ff */
[----:B------:R-:W-:Y:S01]  /*25d0*/  @P0 IMAD.MOV.U32 R3, RZ, RZ, -0x80000 ;  /* 0xfff80000ff030424 */ /* 0x000fe200078e00ff */
[----:B------:R-:W-:Y:S06]  /*25e0*/  @P0 BRA `(.L_x_32) ;  /* 0x00000000004c0947 */ /* 0x000fec0003800000 */
[----:B------:R-:W-:-:S14]  /*25f0*/  DSETP.NEU.AND P0, PT, |R4|, +INF , PT ;  /* 0x7ff000000400742a */ /* 0x000fdc0003f0d200 */
[----:B------:R-:W-:Y:S01]  /*2600*/  @!P0 CS2R R2, SRZ ;  /* 0x0000000000028805 */ /* 0x000fe2000001ff00 */
[----:B------:R-:W-:Y:S06]  /*2610*/  @!P0 BRA `(.L_x_32) ;  /* 0x0000000000408947 */ /* 0x000fec0003800000 */
[----:B------:R-:W-:Y:S01]  /*2620*/  DMUL R4, R4, 1.80143985094819840000e+16 ;  /* 0x4350000004047828 */ /* 0x000fe20000000000 */
[----:B------:R-:W-:Y:S01]  /*2630*/  IMAD.MOV.U32 R2, RZ, RZ, RZ ;  /* 0x000000ffff027224 */ /* 0x000fe200078e00ff */
[----:B------:R-:W-:Y:S01]  /*2640*/  MOV R8, 0x0 ;  /* 0x0000000000087802 */ /* 0x000fe20000000f00 */
[----:B------:R-:W-:-:S03]  /*2650*/  IMAD.MOV.U32 R9, RZ, RZ, 0x3fd80000 ;  /* 0x3fd80000ff097424 */ /* 0x000fc600078e00ff */
[----:B------:R-:W0:Y:S02]  /*2660*/  MUFU.RSQ64H R3, R5 ;  /* 0x0000000500037308 */ /* 0x000e240000001c00 */
[----:B0-----:R-:W-:-:S08]  /*2670*/  DMUL R6, R2, R2 ;  /* 0x0000000202067228 */ /* 0x001fd00000000000 */
[----:B------:R-:W-:-:S08]  /*2680*/  DFMA R6, R4, -R6, 1 ;  /* 0x3ff000000406742b */ /* 0x000fd00000000806 */
[----:B------:R-:W-:Y:S02]  /*2690*/  DFMA R8, R6, R8, 0.5 ;  /* 0x3fe000000608742b */ /* 0x000fe40000000008 */
[----:B------:R-:W-:-:S08]  /*26a0*/  DMUL R6, R2, R6 ;  /* 0x0000000602067228 */ /* 0x000fd00000000000 */
[----:B------:R-:W-:-:S08]  /*26b0*/  DFMA R2, R8, R6, R2 ;  /* 0x000000060802722b */ /* 0x000fd00000000002 */
[----:B------:R-:W-:Y:S01]  /*26c0*/  DMUL R2, R2, 134217728 ;  /* 0x41a0000002027828 */ /* 0x000fe20000000000 */
[----:B------:R-:W-:Y:S10]  /*26d0*/  BRA `(.L_x_32) ;  /* 0x0000000000107947 */ /* 0x000ff40003800000 */
.L_x_31:
[----:B------:R-:W-:Y:S01]  /*26e0*/  DADD R2, R4, R4 ;  /* 0x0000000004027229 */ /* 0x000fe20000000004 */
[----:B------:R-:W-:Y:S10]  /*26f0*/  BRA `(.L_x_32) ;  /* 0x0000000000087947 */ /* 0x000ff40003800000 */
.L_x_30:
[----:B------:R-:W-:Y:S01]  /*2700*/  LOP3.LUT R3, R2, 0x7ff00000, RZ, 0xfc, !PT ;  /* 0x7ff0000002037812 */ /* 0x000fe200078efcff */
[----:B------:R-:W-:-:S07]  /*2710*/  IMAD.MOV.U32 R2, RZ, RZ, RZ ;  /* 0x000000ffff027224 */ /* 0x000fce00078e00ff */
.L_x_32:
[----:B------:R-:W-:Y:S02]  /*2720*/  IMAD.MOV.U32 R18, RZ, RZ, R2 ;  /* 0x000000ffff127224 */ /* 0x000fe400078e0002 */
[----:B------:R-:W-:Y:S02]  /*2730*/  IMAD.MOV.U32 R19, RZ, RZ, R3 ;  /* 0x000000ffff137224 */ /* 0x000fe400078e0003 */
[----:B------:R-:W-:Y:S02]  /*2740*/  IMAD.MOV.U32 R2, RZ, RZ, R0 ;  /* 0x000000ffff027224 */ /* 0x000fe400078e0000 */
[----:B------:R-:W-:-:S04]  /*2750*/  IMAD.MOV.U32 R3, RZ, RZ, 0x0 ;  /* 0x00000000ff037424 */ /* 0x000fc800078e00ff */
[----:B------:R-:W-:Y:S05]  /*2760*/  RET.REL.NODEC R2 `(_Z2bsiPdS_idddd) ;  /* 0xffffffd802247950 */ /* 0x000fea0003c3ffff */
.L_x_33:
[----:B------:R-:W-:-:S00]  /*2770*/  BRA `(.L_x_33) ;  /* 0xfffffffc00fc7947 */ /* 0x000fc0000383ffff */
[----:B------:R-:W-:-:S00]  /*2780*/  NOP ;  /* 0x0000000000007918 */ /* 0x000fc00000000000 */
[----:B------:R-:W-:-:S00]  /*2790*/  NOP ;  /* 0x0000000000007918 */ /* 0x000fc00000000000 */
[----:B------:R-:W-:-:S00]  /*27a0*/  NOP ;  /* 0x0000000000007918 */ /* 0x000fc00000000000 */
[----:B------:R-:W-:-:S00]  /*27b0*/  NOP ;  /* 0x0000000000007918 */ /* 0x000fc00000000000 */
[----:B------:R-:W-:-:S00]  /*27c0*/  NOP ;  /* 0x0000000000007918 */ /* 0x000fc00000000000 */
[----:B------:R-:W-:-:S00]  /*27d0*/  NOP ;  /* 0x0000000000007918 */ /* 0x000fc00000000000 */
[----:B------:R-:W-:-:S00]  /*27e0*/  NOP ;  /* 0x0000000000007918 */ /* 0x000fc00000000000 */
[----:B------:R-:W-:-:S00]  /*27f0*/  NOP ;  /* 0x0000000000007918 */ /* 0x000fc00000000000 */
.L_x_36:


//--------------------- .nv.shared.reserved.0     --------------------------
	.section	.nv.shared.reserved.0,"aw",@nobits
	.weak		__nv_reservedSMEM_offset_0_alias
	.size		__nv_reservedSMEM_offset_0_alias, 0, 64
	.other		__nv_reservedSMEM_offset_0_alias,@"STO_CUDA_RESERVED_SHARED STV_DEFAULT"
__nv_reservedSMEM_offset_0_alias:
	.zero		0
	.zero		64


//--------------------- .nv.constant0._Z2bsiPdS_idddd --------------------------
	.section	.nv.constant0._Z2bsiPdS_idddd,"a",@progbits
	.sectionflags	@""
	.align	4
.nv.constant0._Z2bsiPdS_idddd:
	.zero		960


//--------------------- SYMBOLS --------------------------

	.type		.nv.reservedSmem.offset0,@object
	.size		.nv.reservedSmem.offset0,0x4
